// Copyright (c) 2024, Jay Shah, Ganesh Bikshandi, Ying Zhang, Vijay Thakkar, Pradeep Ramani, Tri Dao.
// Splitting the different template instantiations to different files to speed up compilation.
// This file is auto-generated. See "generate_kernels.py"

#include "flash_fwd_launch_template.h"

#ifndef FLASHATTENTION_DISABLE_HDIM64
template void run_mha_fwd_<90, cutlass::bfloat16_t, 64, 512, true, true, false, true>(Flash_fwd_params &params, cudaStream_t stream);
#endif


// ===== COMPILED SASS (sm_103a) =====

	.target	sm_103a

	.elftype	@"ET_EXEC"


//--------------------- .note.nv.tkinfo           --------------------------
	.section	.note.nv.tkinfo,"",@"SHT_NOTE"
	.sectionflags	@"SHF_NOTE_NV_TKINFO"
	.tkinfo
        /*0018*/ 	.word	0x00000002
        /*0030*/ 	.string	""
        /*0030*/ 	.string	"ptxas"
        /*0030*/ 	.string	"Cuda compilation tools, release 13.0, V13.0.88"
        /*0030*/ 	.string	"Build cuda_13.0.r13.0/compiler.36424714_0"
        /*0030*/ 	.string	"-arch sm_103a -m 64 "



//--------------------- .note.nv.cuinfo           --------------------------
	.section	.note.nv.cuinfo,"",@"SHT_NOTE"
	.sectionflags	@"SHF_NOTE_NV_CUINFO"
        /*0018*/ 	.short	0x0002
        /*001a*/ 	.short	0x0067
        /*001c*/ 	.short	0x0082
	.zero		2


//--------------------- .nv.info                  --------------------------
	.section	.nv.info,"",@"SHT_CUDA_INFO"
	.align	4


	//----- nvinfo : EIATTR_REGCOUNT
	.align		4
        /*0000*/ 	.byte	0x04, 0x2f
        /*0002*/ 	.short	(.L_12 - .L_11)
	.align		4
.L_11:
        /*0004*/ 	.word	index@(_ZN7cutlass13device_kernelIN5flash11enable_sm90INS1_16FlashAttnFwdSm90INS1_25CollectiveMainloopFwdSm90ILi2EN4cute5tupleIJNS5_1CILi1EEES8_S8_EEENS6_IJNS7_ILi64EEESA_SA_EEELi512ENS_10bfloat16_tEfNS_4arch4Sm90ELb1ELb0ELb0ELb1ELb1ELb1ELb1ELb0ELb0ELb1ELb1ELb0EEENS1_21CollectiveEpilogueFwdINS6_IJSA_NS7_ILi512EEESA_EEES9_SC_SE_Li256ELb1ELb1ELb1ELb0EEENS1_36VarlenDynamicPersistentTileSchedulerILi64ELi64ELi256ELi128ELb1ELb1ELb1ELb1ELb1ELb1EEEEEEEEEvNT_6ParamsE)
        /*0008*/ 	.word	0x00000004


	//----- nvinfo : EIATTR_FRAME_SIZE
	.align		4
.L_12:
        /*000c*/ 	.byte	0x04, 0x11
        /*000e*/ 	.short	(.L_14 - .L_13)
	.align		4
.L_13:
        /*0010*/ 	.word	index@(_ZN7cutlass13device_kernelIN5flash11enable_sm90INS1_16FlashAttnFwdSm90INS1_25CollectiveMainloopFwdSm90ILi2EN4cute5tupleIJNS5_1CILi1EEES8_S8_EEENS6_IJNS7_ILi64EEESA_SA_EEELi512ENS_10bfloat16_tEfNS_4arch4Sm90ELb1ELb0ELb0ELb1ELb1ELb1ELb1ELb0ELb0ELb1ELb1ELb0EEENS1_21CollectiveEpilogueFwdINS6_IJSA_NS7_ILi512EEESA_EEES9_SC_SE_Li256ELb1ELb1ELb1ELb0EEENS1_36VarlenDynamicPersistentTileSchedulerILi64ELi64ELi256ELi128ELb1ELb1ELb1ELb1ELb1ELb1EEEEEEEEEvNT_6ParamsE)
        /*0014*/ 	.word	0x00000000


	//----- nvinfo : EIATTR_REGCOUNT
	.align		4
.L_14:
        /*0018*/ 	.byte	0x04, 0x2f
        /*001a*/ 	.short	(.L_16 - .L_15)
	.align		4
.L_15:
        /*001c*/ 	.word	index@(_ZN7cutlass13device_kernelIN5flash11enable_sm90INS1_16FlashAttnFwdSm90INS1_25CollectiveMainloopFwdSm90ILi2EN4cute5tupleIJNS5_1CILi1EEES8_S8_EEENS6_IJNS7_ILi64EEESA_SA_EEELi512ENS_10bfloat16_tEfNS_4arch4Sm90ELb1ELb0ELb0ELb1ELb1ELb0ELb1ELb0ELb0ELb1ELb1ELb0EEENS1_21CollectiveEpilogueFwdINS6_IJSA_NS7_ILi512EEESA_EEES9_SC_SE_Li256ELb1ELb1ELb1ELb0EEENS1_36VarlenDynamicPersistentTileSchedulerILi64ELi64ELi256ELi128ELb1ELb1ELb1ELb1ELb1ELb1EEEEEEEEEvNT_6ParamsE)
        /*0020*/ 	.word	0x00000004


	//----- nvinfo : EIATTR_FRAME_SIZE
	.align		4
.L_16:
        /*0024*/ 	.byte	0x04, 0x11
        /*0026*/ 	.short	(.L_18 - .L_17)
	.align		4
.L_17:
        /*0028*/ 	.word	index@(_ZN7cutlass13device_kernelIN5flash11enable_sm90INS1_16FlashAttnFwdSm90INS1_25CollectiveMainloopFwdSm90ILi2EN4cute5tupleIJNS5_1CILi1EEES8_S8_EEENS6_IJNS7_ILi64EEESA_SA_EEELi512ENS_10bfloat16_tEfNS_4arch4Sm90ELb1ELb0ELb0ELb1ELb1ELb0ELb1ELb0ELb0ELb1ELb1ELb0EEENS1_21CollectiveEpilogueFwdINS6_IJSA_NS7_ILi512EEESA_EEES9_SC_SE_Li256ELb1ELb1ELb1ELb0EEENS1_36VarlenDynamicPersistentTileSchedulerILi64ELi64ELi256ELi128ELb1ELb1ELb1ELb1ELb1ELb1EEEEEEEEEvNT_6ParamsE)
        /*002c*/ 	.word	0x00000000


	//----- nvinfo : EIATTR_REGCOUNT
	.align		4
.L_18:
        /*0030*/ 	.byte	0x04, 0x2f
        /*0032*/ 	.short	(.L_20 - .L_19)
	.align		4
.L_19:
        /*0034*/ 	.word	index@(_ZN7cutlass13device_kernelIN5flash11enable_sm90INS1_16FlashAttnFwdSm90INS1_25CollectiveMainloopFwdSm90ILi2EN4cute5tupleIJNS5_1CILi1EEES8_S8_EEENS6_IJNS7_ILi64EEESA_SA_EEELi512ENS_10bfloat16_tEfNS_4arch4Sm90ELb1ELb0ELb0ELb1ELb1ELb1ELb0ELb0ELb0ELb1ELb1ELb0EEENS1_21CollectiveEpilogueFwdINS6_IJSA_NS7_ILi512EEESA_EEES9_SC_SE_Li256ELb1ELb1ELb1ELb0EEENS1_36VarlenDynamicPersistentTileSchedulerILi64ELi64ELi256ELi128ELb1ELb1ELb1ELb1ELb1ELb1EEEEEEEEEvNT_6ParamsE)
        /*0038*/ 	.word	0x00000004


	//----- nvinfo : EIATTR_FRAME_SIZE
	.align		4
.L_20:
        /*003c*/ 	.byte	0x04, 0x11
        /*003e*/ 	.short	(.L_22 - .L_21)
	.align		4
.L_21:
        /*0040*/ 	.word	index@(_ZN7cutlass13device_kernelIN5flash11enable_sm90INS1_16FlashAttnFwdSm90INS1_25CollectiveMainloopFwdSm90ILi2EN4cute5tupleIJNS5_1CILi1EEES8_S8_EEENS6_IJNS7_ILi64EEESA_SA_EEELi512ENS_10bfloat16_tEfNS_4arch4Sm90ELb1ELb0ELb0ELb1ELb1ELb1ELb0ELb0ELb0ELb1ELb1ELb0EEENS1_21CollectiveEpilogueFwdINS6_IJSA_NS7_ILi512EEESA_EEES9_SC_SE_Li256ELb1ELb1ELb1ELb0EEENS1_36VarlenDynamicPersistentTileSchedulerILi64ELi64ELi256ELi128ELb1ELb1ELb1ELb1ELb1ELb1EEEEEEEEEvNT_6ParamsE)
        /*0044*/ 	.word	0x00000000


	//----- nvinfo : EIATTR_REGCOUNT
	.align		4
.L_22:
        /*0048*/ 	.byte	0x04, 0x2f
        /*004a*/ 	.short	(.L_24 - .L_23)
	.align		4
.L_23:
        /*004c*/ 	.word	index@(_ZN7cutlass13device_kernelIN5flash11enable_sm90INS1_16FlashAttnFwdSm90INS1_25CollectiveMainloopFwdSm90ILi2EN4cute5tupleIJNS5_1CILi1EEES8_S8_EEENS6_IJNS7_ILi64EEESA_SA_EEELi512ENS_10bfloat16_tEfNS_4arch4Sm90ELb1ELb0ELb0ELb1ELb1ELb0ELb0ELb0ELb0ELb1ELb1ELb0EEENS1_21CollectiveEpilogueFwdINS6_IJSA_NS7_ILi512EEESA_EEES9_SC_SE_Li256ELb1ELb1ELb1ELb0EEENS1_36VarlenDynamicPersistentTileSchedulerILi64ELi64ELi256ELi128ELb1ELb1ELb1ELb1ELb1ELb1EEEEEEEEEvNT_6ParamsE)
        /*0050*/ 	.word	0x00000004


	//----- nvinfo : EIATTR_FRAME_SIZE
	.align		4
.L_24:
        /*0054*/ 	.byte	0x04, 0x11
        /*0056*/ 	.short	(.L_26 - .L_25)
	.align		4
.L_25:
        /*0058*/ 	.word	index@(_ZN7cutlass13device_kernelIN5flash11enable_sm90INS1_16FlashAttnFwdSm90INS1_25CollectiveMainloopFwdSm90ILi2EN4cute5tupleIJNS5_1CILi1EEES8_S8_EEENS6_IJNS7_ILi64EEESA_SA_EEELi512ENS_10bfloat16_tEfNS_4arch4Sm90ELb1ELb0ELb0ELb1ELb1ELb0ELb0ELb0ELb0ELb1ELb1ELb0EEENS1_21CollectiveEpilogueFwdINS6_IJSA_NS7_ILi512EEESA_EEES9_SC_SE_Li256ELb1ELb1ELb1ELb0EEENS1_36VarlenDynamicPersistentTileSchedulerILi64ELi64ELi256ELi128ELb1ELb1ELb1ELb1ELb1ELb1EEEEEEEEEvNT_6ParamsE)
        /*005c*/ 	.word	0x00000000


	//----- nvinfo : EIATTR_REGCOUNT
	.align		4
.L_26:
        /*0060*/ 	.byte	0x04, 0x2f
        /*0062*/ 	.short	(.L_28 - .L_27)
	.align		4
.L_27:
        /*0064*/ 	.word	index@(_ZN7cutlass13device_kernelIN5flash11enable_sm90INS1_16FlashAttnFwdSm90INS1_25CollectiveMainloopFwdSm90ILi2EN4cute5tupleIJNS5_1CILi1EEES8_S8_EEENS6_IJNS7_ILi64EEESA_SA_EEELi512ENS_10bfloat16_tEfNS_4arch4Sm90ELb1ELb0ELb0ELb0ELb1ELb0ELb1ELb0ELb0ELb1ELb1ELb0EEENS1_21CollectiveEpilogueFwdINS6_IJSA_NS7_ILi512EEESA_EEES9_SC_SE_Li256ELb0ELb1ELb1ELb0EEENS1_19SingleTileSchedulerILb0ELb1ELb1ELi64EEEEEEEEEvNT_6ParamsE)
        /*0068*/ 	.word	0x00000004


	//----- nvinfo : EIATTR_FRAME_SIZE
	.align		4
.L_28:
        /*006c*/ 	.byte	0x04, 0x11
        /*006e*/ 	.short	(.L_30 - .L_29)
	.align		4
.L_29:
        /*0070*/ 	.word	index@(_ZN7cutlass13device_kernelIN5flash11enable_sm90INS1_16FlashAttnFwdSm90INS1_25CollectiveMainloopFwdSm90ILi2EN4cute5tupleIJNS5_1CILi1EEES8_S8_EEENS6_IJNS7_ILi64EEESA_SA_EEELi512ENS_10bfloat16_tEfNS_4arch4Sm90ELb1ELb0ELb0ELb0ELb1ELb0ELb1ELb0ELb0ELb1ELb1ELb0EEENS1_21CollectiveEpilogueFwdINS6_IJSA_NS7_ILi512EEESA_EEES9_SC_SE_Li256ELb0ELb1ELb1ELb0EEENS1_19SingleTileSchedulerILb0ELb1ELb1ELi64EEEEEEEEEvNT_6ParamsE)
        /*0074*/ 	.word	0x00000000


	//----- nvinfo : EIATTR_REGCOUNT
	.align		4
.L_30:
        /*0078*/ 	.byte	0x04, 0x2f
        /*007a*/ 	.short	(.L_32 - .L_31)
	.align		4
.L_31:
        /*007c*/ 	.word	index@(_ZN7cutlass13device_kernelIN5flash11enable_sm90INS1_16FlashAttnFwdSm90INS1_25CollectiveMainloopFwdSm90ILi2EN4cute5tupleIJNS5_1CILi1EEES8_S8_EEENS6_IJNS7_ILi64EEESA_SA_EEELi512ENS_10bfloat16_tEfNS_4arch4Sm90ELb1ELb0ELb0ELb0ELb1ELb0ELb0ELb0ELb0ELb1ELb1ELb0EEENS1_21CollectiveEpilogueFwdINS6_IJSA_NS7_ILi512EEESA_EEES9_SC_SE_Li256ELb0ELb1ELb1ELb0EEENS1_19SingleTileSchedulerILb0ELb1ELb1ELi64EEEEEEEEEvNT_6ParamsE)
        /*0080*/ 	.word	0x00000004


	//----- nvinfo : EIATTR_FRAME_SIZE
	.align		4
.L_32:
        /*0084*/ 	.byte	0x04, 0x11
        /*0086*/ 	.short	(.L_34 - .L_33)
	.align		4
.L_33:
        /*0088*/ 	.word	index@(_ZN7cutlass13device_kernelIN5flash11enable_sm90INS1_16FlashAttnFwdSm90INS1_25CollectiveMainloopFwdSm90ILi2EN4cute5tupleIJNS5_1CILi1EEES8_S8_EEENS6_IJNS7_ILi64EEESA_SA_EEELi512ENS_10bfloat16_tEfNS_4arch4Sm90ELb1ELb0ELb0ELb0ELb1ELb0ELb0ELb0ELb0ELb1ELb1ELb0EEENS1_21CollectiveEpilogueFwdINS6_IJSA_NS7_ILi512EEESA_EEES9_SC_SE_Li256ELb0ELb1ELb1ELb0EEENS1_19SingleTileSchedulerILb0ELb1ELb1ELi64EEEEEEEEEvNT_6ParamsE)
        /*008c*/ 	.word	0x00000000


	//----- nvinfo : EIATTR_REGCOUNT
	.align		4
.L_34:
        /*0090*/ 	.byte	0x04, 0x2f
        /*0092*/ 	.short	(.L_36 - .L_35)
	.align		4
.L_35:
        /*0094*/ 	.word	index@(_ZN7cutlass13device_kernelIN5flash11enable_sm90INS1_16FlashAttnFwdSm90INS1_25CollectiveMainloopFwdSm90ILi2EN4cute5tupleIJNS5_1CILi1EEES8_S8_EEENS6_IJNS7_ILi64EEESA_SA_EEELi512ENS_10bfloat16_tEfNS_4arch4Sm90ELb0ELb1ELb0ELb1ELb1ELb1ELb1ELb0ELb0ELb1ELb1ELb0EEENS1_21CollectiveEpilogueFwdINS6_IJSA_NS7_ILi512EEESA_EEES9_SC_SE_Li256ELb1ELb1ELb1ELb0EEENS1_36VarlenDynamicPersistentTileSchedulerILi64ELi64ELi256ELi128ELb1ELb1ELb1ELb1ELb0ELb1EEEEEEEEEvNT_6ParamsE)
        /*0098*/ 	.word	0x00000004


	//----- nvinfo : EIATTR_FRAME_SIZE
	.align		4
.L_36:
        /*009c*/ 	.byte	0x04, 0x11
        /*009e*/ 	.short	(.L_38 - .L_37)
	.align		4
.L_37:
        /*00a0*/ 	.word	index@(_ZN7cutlass13device_kernelIN5flash11enable_sm90INS1_16FlashAttnFwdSm90INS1_25CollectiveMainloopFwdSm90ILi2EN4cute5tupleIJNS5_1CILi1EEES8_S8_EEENS6_IJNS7_ILi64EEESA_SA_EEELi512ENS_10bfloat16_tEfNS_4arch4Sm90ELb0ELb1ELb0ELb1ELb1ELb1ELb1ELb0ELb0ELb1ELb1ELb0EEENS1_21CollectiveEpilogueFwdINS6_IJSA_NS7_ILi512EEESA_EEES9_SC_SE_Li256ELb1ELb1ELb1ELb0EEENS1_36VarlenDynamicPersistentTileSchedulerILi64ELi64ELi256ELi128ELb1ELb1ELb1ELb1ELb0ELb1EEEEEEEEEvNT_6ParamsE)
        /*00a4*/ 	.word	0x00000000


	//----- nvinfo : EIATTR_REGCOUNT
	.align		4
.L_38:
        /*00a8*/ 	.byte	0x04, 0x2f
        /*00aa*/ 	.short	(.L_40 - .L_39)
	.align		4
.L_39:
        /*00ac*/ 	.word	index@(_ZN7cutlass13device_kernelIN5flash11enable_sm90INS1_16FlashAttnFwdSm90INS1_25CollectiveMainloopFwdSm90ILi2EN4cute5tupleIJNS5_1CILi1EEES8_S8_EEENS6_IJNS7_ILi64EEESA_SA_EEELi512ENS_10bfloat16_tEfNS_4arch4Sm90ELb0ELb1ELb0ELb1ELb1ELb0ELb1ELb0ELb0ELb1ELb1ELb0EEENS1_21CollectiveEpilogueFwdINS6_IJSA_NS7_ILi512EEESA_EEES9_SC_SE_Li256ELb1ELb1ELb1ELb0EEENS1_36VarlenDynamicPersistentTileSchedulerILi64ELi64ELi256ELi128ELb1ELb1ELb1ELb1ELb0ELb1EEEEEEEEEvNT_6ParamsE)
        /*00b0*/ 	.word	0x00000004


	//----- nvinfo : EIATTR_FRAME_SIZE
	.align		4
.L_40:
        /*00b4*/ 	.byte	0x04, 0x11
        /*00b6*/ 	.short	(.L_42 - .L_41)
	.align		4
.L_41:
        /*00b8*/ 	.word	index@(_ZN7cutlass13device_kernelIN5flash11enable_sm90INS1_16FlashAttnFwdSm90INS1_25CollectiveMainloopFwdSm90ILi2EN4cute5tupleIJNS5_1CILi1EEES8_S8_EEENS6_IJNS7_ILi64EEESA_SA_EEELi512ENS_10bfloat16_tEfNS_4arch4Sm90ELb0ELb1ELb0ELb1ELb1ELb0ELb1ELb0ELb0ELb1ELb1ELb0EEENS1_21CollectiveEpilogueFwdINS6_IJSA_NS7_ILi512EEESA_EEES9_SC_SE_Li256ELb1ELb1ELb1ELb0EEENS1_36VarlenDynamicPersistentTileSchedulerILi64ELi64ELi256ELi128ELb1ELb1ELb1ELb1ELb0ELb1EEEEEEEEEvNT_6ParamsE)
        /*00bc*/ 	.word	0x00000000


	//----- nvinfo : EIATTR_REGCOUNT
	.align		4
.L_42:
        /*00c0*/ 	.byte	0x04, 0x2f
        /*00c2*/ 	.short	(.L_44 - .L_43)
	.align		4
.L_43:
        /*00c4*/ 	.word	index@(_ZN7cutlass13device_kernelIN5flash11enable_sm90INS1_16FlashAttnFwdSm90INS1_25CollectiveMainloopFwdSm90ILi2EN4cute5tupleIJNS5_1CILi1EEES8_S8_EEENS6_IJNS7_ILi64EEESA_SA_EEELi512ENS_10bfloat16_tEfNS_4arch4Sm90ELb0ELb1ELb0ELb1ELb1ELb1ELb0ELb0ELb0ELb1ELb1ELb0EEENS1_21CollectiveEpilogueFwdINS6_IJSA_NS7_ILi512EEESA_EEES9_SC_SE_Li256ELb1ELb1ELb1ELb0EEENS1_36VarlenDynamicPersistentTileSchedulerILi64ELi64ELi256ELi128ELb1ELb1ELb1ELb1ELb0ELb1EEEEEEEEEvNT_6ParamsE)
        /*00c8*/ 	.word	0x00000004


	//----- nvinfo : EIATTR_FRAME_SIZE
	.align		4
.L_44:
        /*00cc*/ 	.byte	0x04, 0x11
        /*00ce*/ 	.short	(.L_46 - .L_45)
	.align		4
.L_45:
        /*00d0*/ 	.word	index@(_ZN7cutlass13device_kernelIN5flash11enable_sm90INS1_16FlashAttnFwdSm90INS1_25CollectiveMainloopFwdSm90ILi2EN4cute5tupleIJNS5_1CILi1EEES8_S8_EEENS6_IJNS7_ILi64EEESA_SA_EEELi512ENS_10bfloat16_tEfNS_4arch4Sm90ELb0ELb1ELb0ELb1ELb1ELb1ELb0ELb0ELb0ELb1ELb1ELb0EEENS1_21CollectiveEpilogueFwdINS6_IJSA_NS7_ILi512EEESA_EEES9_SC_SE_Li256ELb1ELb1ELb1ELb0EEENS1_36VarlenDynamicPersistentTileSchedulerILi64ELi64ELi256ELi128ELb1ELb1ELb1ELb1ELb0ELb1EEEEEEEEEvNT_6ParamsE)
        /*00d4*/ 	.word	0x00000000


	//----- nvinfo : EIATTR_REGCOUNT
	.align		4
.L_46:
        /*00d8*/ 	.byte	0x04, 0x2f
        /*00da*/ 	.short	(.L_48 - .L_47)
	.align		4
.L_47:
        /*00dc*/ 	.word	index@(_ZN7cutlass13device_kernelIN5flash11enable_sm90INS1_16FlashAttnFwdSm90INS1_25CollectiveMainloopFwdSm90ILi2EN4cute5tupleIJNS5_1CILi1EEES8_S8_EEENS6_IJNS7_ILi64EEESA_SA_EEELi512ENS_10bfloat16_tEfNS_4arch4Sm90ELb0ELb1ELb0ELb1ELb1ELb0ELb0ELb0ELb0ELb1ELb1ELb0EEENS1_21CollectiveEpilogueFwdINS6_IJSA_NS7_ILi512EEESA_EEES9_SC_SE_Li256ELb1ELb1ELb1ELb0EEENS1_36VarlenDynamicPersistentTileSchedulerILi64ELi64ELi256ELi128ELb1ELb1ELb1ELb1ELb0ELb1EEEEEEEEEvNT_6ParamsE)
        /*00e0*/ 	.word	0x00000004


	//----- nvinfo : EIATTR_FRAME_SIZE
	.align		4
.L_48:
        /*00e4*/ 	.byte	0x04, 0x11
        /*00e6*/ 	.short	(.L_50 - .L_49)
	.align		4
.L_49:
        /*00e8*/ 	.word	index@(_ZN7cutlass13device_kernelIN5flash11enable_sm90INS1_16FlashAttnFwdSm90INS1_25CollectiveMainloopFwdSm90ILi2EN4cute5tupleIJNS5_1CILi1EEES8_S8_EEENS6_IJNS7_ILi64EEESA_SA_EEELi512ENS_10bfloat16_tEfNS_4arch4Sm90ELb0ELb1ELb0ELb1ELb1ELb0ELb0ELb0ELb0ELb1ELb1ELb0EEENS1_21CollectiveEpilogueFwdINS6_IJSA_NS7_ILi512EEESA_EEES9_SC_SE_Li256ELb1ELb1ELb1ELb0EEENS1_36VarlenDynamicPersistentTileSchedulerILi64ELi64ELi256ELi128ELb1ELb1ELb1ELb1ELb0ELb1EEEEEEEEEvNT_6ParamsE)
        /*00ec*/ 	.word	0x00000000


	//----- nvinfo : EIATTR_REGCOUNT
	.align		4
.L_50:
        /*00f0*/ 	.byte	0x04, 0x2f
        /*00f2*/ 	.short	(.L_52 - .L_51)
	.align		4
.L_51:
        /*00f4*/ 	.word	index@(_ZN7cutlass13device_kernelIN5flash11enable_sm90INS1_16FlashAttnFwdSm90INS1_25CollectiveMainloopFwdSm90ILi2EN4cute5tupleIJNS5_1CILi1EEES8_S8_EEENS6_IJNS7_ILi64EEESA_SA_EEELi512ENS_10bfloat16_tEfNS_4arch4Sm90ELb0ELb1ELb0ELb0ELb1ELb0ELb1ELb0ELb0ELb1ELb1ELb0EEENS1_21CollectiveEpilogueFwdINS6_IJSA_NS7_ILi512EEESA_EEES9_SC_SE_Li256ELb0ELb1ELb1ELb0EEENS1_19SingleTileSchedulerILb0ELb1ELb1ELi64EEEEEEEEEvNT_6ParamsE)
        /*00f8*/ 	.word	0x00000004


	//----- nvinfo : EIATTR_FRAME_SIZE
	.align		4
.L_52:
        /*00fc*/ 	.byte	0x04, 0x11
        /*00fe*/ 	.short	(.L_54 - .L_53)
	.align		4
.L_53:
        /*0100*/ 	.word	index@(_ZN7cutlass13device_kernelIN5flash11enable_sm90INS1_16FlashAttnFwdSm90INS1_25CollectiveMainloopFwdSm90ILi2EN4cute5tupleIJNS5_1CILi1EEES8_S8_EEENS6_IJNS7_ILi64EEESA_SA_EEELi512ENS_10bfloat16_tEfNS_4arch4Sm90ELb0ELb1ELb0ELb0ELb1ELb0ELb1ELb0ELb0ELb1ELb1ELb0EEENS1_21CollectiveEpilogueFwdINS6_IJSA_NS7_ILi512EEESA_EEES9_SC_SE_Li256ELb0ELb1ELb1ELb0EEENS1_19SingleTileSchedulerILb0ELb1ELb1ELi64EEEEEEEEEvNT_6ParamsE)
        /*0104*/ 	.word	0x00000000


	//----- nvinfo : EIATTR_REGCOUNT
	.align		4
.L_54:
        /*0108*/ 	.byte	0x04, 0x2f
        /*010a*/ 	.short	(.L_56 - .L_55)
	.align		4
.L_55:
        /*010c*/ 	.word	index@(_ZN7cutlass13device_kernelIN5flash11enable_sm90INS1_16FlashAttnFwdSm90INS1_25CollectiveMainloopFwdSm90ILi2EN4cute5tupleIJNS5_1CILi1EEES8_S8_EEENS6_IJNS7_ILi64EEESA_SA_EEELi512ENS_10bfloat16_tEfNS_4arch4Sm90ELb0ELb1ELb0ELb0ELb1ELb0ELb0ELb0ELb0ELb1ELb1ELb0EEENS1_21CollectiveEpilogueFwdINS6_IJSA_NS7_ILi512EEESA_EEES9_SC_SE_Li256ELb0ELb1ELb1ELb0EEENS1_19SingleTileSchedulerILb0ELb1ELb1ELi64EEEEEEEEEvNT_6ParamsE)
        /*0110*/ 	.word	0x00000004


	//----- nvinfo : EIATTR_FRAME_SIZE
	.align		4
.L_56:
        /*0114*/ 	.byte	0x04, 0x11
        /*0116*/ 	.short	(.L_58 - .L_57)
	.align		4
.L_57:
        /*0118*/ 	.word	index@(_ZN7cutlass13device_kernelIN5flash11enable_sm90INS1_16FlashAttnFwdSm90INS1_25CollectiveMainloopFwdSm90ILi2EN4cute5tupleIJNS5_1CILi1EEES8_S8_EEENS6_IJNS7_ILi64EEESA_SA_EEELi512ENS_10bfloat16_tEfNS_4arch4Sm90ELb0ELb1ELb0ELb0ELb1ELb0ELb0ELb0ELb0ELb1ELb1ELb0EEENS1_21CollectiveEpilogueFwdINS6_IJSA_NS7_ILi512EEESA_EEES9_SC_SE_Li256ELb0ELb1ELb1ELb0EEENS1_19SingleTileSchedulerILb0ELb1ELb1ELi64EEEEEEEEEvNT_6ParamsE)
        /*011c*/ 	.word	0x00000000


	//----- nvinfo : EIATTR_REGCOUNT
	.align		4
.L_58:
        /*0120*/ 	.byte	0x04, 0x2f
        /*0122*/ 	.short	(.L_60 - .L_59)
	.align		4
.L_59:
        /*0124*/ 	.word	index@(_ZN7cutlass13device_kernelIN5flash11enable_sm90INS1_16FlashAttnFwdSm90INS1_25CollectiveMainloopFwdSm90ILi2EN4cute5tupleIJNS5_1CILi1EEES8_S8_EEENS6_IJNS7_ILi64EEESA_SA_EEELi512ENS_10bfloat16_tEfNS_4arch4Sm90ELb0ELb0ELb0ELb1ELb1ELb1ELb1ELb0ELb0ELb1ELb1ELb0EEENS1_21CollectiveEpilogueFwdINS6_IJSA_NS7_ILi512EEESA_EEES9_SC_SE_Li256ELb1ELb1ELb1ELb0EEENS1_36VarlenDynamicPersistentTileSchedulerILi64ELi64ELi256ELi128ELb1ELb1ELb1ELb0ELb1ELb1EEEEEEEEEvNT_6ParamsE)
        /*0128*/ 	.word	0x00000004


	//----- nvinfo : EIATTR_FRAME_SIZE
	.align		4
.L_60:
        /*012c*/ 	.byte	0x04, 0x11
        /*012e*/ 	.short	(.L_62 - .L_61)
	.align		4
.L_61:
        /*0130*/ 	.word	index@(_ZN7cutlass13device_kernelIN5flash11enable_sm90INS1_16FlashAttnFwdSm90INS1_25CollectiveMainloopFwdSm90ILi2EN4cute5tupleIJNS5_1CILi1EEES8_S8_EEENS6_IJNS7_ILi64EEESA_SA_EEELi512ENS_10bfloat16_tEfNS_4arch4Sm90ELb0ELb0ELb0ELb1ELb1ELb1ELb1ELb0ELb0ELb1ELb1ELb0EEENS1_21CollectiveEpilogueFwdINS6_IJSA_NS7_ILi512EEESA_EEES9_SC_SE_Li256ELb1ELb1ELb1ELb0EEENS1_36VarlenDynamicPersistentTileSchedulerILi64ELi64ELi256ELi128ELb1ELb1ELb1ELb0ELb1ELb1EEEEEEEEEvNT_6ParamsE)
        /*0134*/ 	.word	0x00000000


	//----- nvinfo : EIATTR_REGCOUNT
	.align		4
.L_62:
        /*0138*/ 	.byte	0x04, 0x2f
        /*013a*/ 	.short	(.L_64 - .L_63)
	.align		4
.L_63:
        /*013c*/ 	.word	index@(_ZN7cutlass13device_kernelIN5flash11enable_sm90INS1_16FlashAttnFwdSm90INS1_25CollectiveMainloopFwdSm90ILi2EN4cute5tupleIJNS5_1CILi1EEES8_S8_EEENS6_IJNS7_ILi64EEESA_SA_EEELi512ENS_10bfloat16_tEfNS_4arch4Sm90ELb0ELb0ELb0ELb1ELb1ELb0ELb1ELb0ELb0ELb1ELb1ELb0EEENS1_21CollectiveEpilogueFwdINS6_IJSA_NS7_ILi512EEESA_EEES9_SC_SE_Li256ELb1ELb1ELb1ELb0EEENS1_36VarlenDynamicPersistentTileSchedulerILi64ELi64ELi256ELi128ELb1ELb1ELb1ELb0ELb1ELb1EEEEEEEEEvNT_6ParamsE)
        /*0140*/ 	.word	0x00000004


	//----- nvinfo : EIATTR_FRAME_SIZE
	.align		4
.L_64:
        /*0144*/ 	.byte	0x04, 0x11
        /*0146*/ 	.short	(.L_66 - .L_65)
	.align		4
.L_65:
        /*0148*/ 	.word	index@(_ZN7cutlass13device_kernelIN5flash11enable_sm90INS1_16FlashAttnFwdSm90INS1_25CollectiveMainloopFwdSm90ILi2EN4cute5tupleIJNS5_1CILi1EEES8_S8_EEENS6_IJNS7_ILi64EEESA_SA_EEELi512ENS_10bfloat16_tEfNS_4arch4Sm90ELb0ELb0ELb0ELb1ELb1ELb0ELb1ELb0ELb0ELb1ELb1ELb0EEENS1_21CollectiveEpilogueFwdINS6_IJSA_NS7_ILi512EEESA_EEES9_SC_SE_Li256ELb1ELb1ELb1ELb0EEENS1_36VarlenDynamicPersistentTileSchedulerILi64ELi64ELi256ELi128ELb1ELb1ELb1ELb0ELb1ELb1EEEEEEEEEvNT_6ParamsE)
        /*014c*/ 	.word	0x00000000


	//----- nvinfo : EIATTR_REGCOUNT
	.align		4
.L_66:
        /*0150*/ 	.byte	0x04, 0x2f
        /*0152*/ 	.short	(.L_68 - .L_67)
	.align		4
.L_67:
        /*0154*/ 	.word	index@(_ZN7cutlass13device_kernelIN5flash11enable_sm90INS1_16FlashAttnFwdSm90INS1_25CollectiveMainloopFwdSm90ILi2EN4cute5tupleIJNS5_1CILi1EEES8_S8_EEENS6_IJNS7_ILi64EEESA_SA_EEELi512ENS_10bfloat16_tEfNS_4arch4Sm90ELb0ELb0ELb0ELb1ELb1ELb1ELb0ELb0ELb0ELb1ELb1ELb0EEENS1_21CollectiveEpilogueFwdINS6_IJSA_NS7_ILi512EEESA_EEES9_SC_SE_Li256ELb1ELb1ELb1ELb0EEENS1_36VarlenDynamicPersistentTileSchedulerILi64ELi64ELi256ELi128ELb1ELb1ELb1ELb0ELb1ELb1EEEEEEEEEvNT_6ParamsE)
        /*0158*/ 	.word	0x00000004


	//----- nvinfo : EIATTR_FRAME_SIZE
	.align		4
.L_68:
        /*015c*/ 	.byte	0x04, 0x11
        /*015e*/ 	.short	(.L_70 - .L_69)
	.align		4
.L_69:
        /*0160*/ 	.word	index@(_ZN7cutlass13device_kernelIN5flash11enable_sm90INS1_16FlashAttnFwdSm90INS1_25CollectiveMainloopFwdSm90ILi2EN4cute5tupleIJNS5_1CILi1EEES8_S8_EEENS6_IJNS7_ILi64EEESA_SA_EEELi512ENS_10bfloat16_tEfNS_4arch4Sm90ELb0ELb0ELb0ELb1ELb1ELb1ELb0ELb0ELb0ELb1ELb1ELb0EEENS1_21CollectiveEpilogueFwdINS6_IJSA_NS7_ILi512EEESA_EEES9_SC_SE_Li256ELb1ELb1ELb1ELb0EEENS1_36VarlenDynamicPersistentTileSchedulerILi64ELi64ELi256ELi128ELb1ELb1ELb1ELb0ELb1ELb1EEEEEEEEEvNT_6ParamsE)
        /*0164*/ 	.word	0x00000000


	//----- nvinfo : EIATTR_REGCOUNT
	.align		4
.L_70:
        /*0168*/ 	.byte	0x04, 0x2f
        /*016a*/ 	.short	(.L_72 - .L_71)
	.align		4
.L_71:
        /*016c*/ 	.word	index@(_ZN7cutlass13device_kernelIN5flash11enable_sm90INS1_16FlashAttnFwdSm90INS1_25CollectiveMainloopFwdSm90ILi2EN4cute5tupleIJNS5_1CILi1EEES8_S8_EEENS6_IJNS7_ILi64EEESA_SA_EEELi512ENS_10bfloat16_tEfNS_4arch4Sm90ELb0ELb0ELb0ELb1ELb1ELb0ELb0ELb0ELb0ELb1ELb1ELb0EEENS1_21CollectiveEpilogueFwdINS6_IJSA_NS7_ILi512EEESA_EEES9_SC_SE_Li256ELb1ELb1ELb1ELb0EEENS1_36VarlenDynamicPersistentTileSchedulerILi64ELi64ELi256ELi128ELb1ELb1ELb1ELb0ELb1ELb1EEEEEEEEEvNT_6ParamsE)
        /*0170*/ 	.word	0x00000004


	//----- nvinfo : EIATTR_FRAME_SIZE
	.align		4
.L_72:
        /*0174*/ 	.byte	0x04, 0x11
        /*0176*/ 	.short	(.L_74 - .L_73)
	.align		4
.L_73:
        /*0178*/ 	.word	index@(_ZN7cutlass13device_kernelIN5flash11enable_sm90INS1_16FlashAttnFwdSm90INS1_25CollectiveMainloopFwdSm90ILi2EN4cute5tupleIJNS5_1CILi1EEES8_S8_EEENS6_IJNS7_ILi64EEESA_SA_EEELi512ENS_10bfloat16_tEfNS_4arch4Sm90ELb0ELb0ELb0ELb1ELb1ELb0ELb0ELb0ELb0ELb1ELb1ELb0EEENS1_21CollectiveEpilogueFwdINS6_IJSA_NS7_ILi512EEESA_EEES9_SC_SE_Li256ELb1ELb1ELb1ELb0EEENS1_36VarlenDynamicPersistentTileSchedulerILi64ELi64ELi256ELi128ELb1ELb1ELb1ELb0ELb1ELb1EEEEEEEEEvNT_6ParamsE)
        /*017c*/ 	.word	0x00000000


	//----- nvinfo : EIATTR_REGCOUNT
	.align		4
.L_74:
        /*0180*/ 	.byte	0x04, 0x2f
        /*0182*/ 	.short	(.L_76 - .L_75)
	.align		4
.L_75:
        /*0184*/ 	.word	index@(_ZN7cutlass13device_kernelIN5flash11enable_sm90INS1_16FlashAttnFwdSm90INS1_25CollectiveMainloopFwdSm90ILi2EN4cute5tupleIJNS5_1CILi1EEES8_S8_EEENS6_IJNS7_ILi64EEESA_SA_EEELi512ENS_10bfloat16_tEfNS_4arch4Sm90ELb0ELb0ELb0ELb0ELb1ELb0ELb1ELb0ELb0ELb1ELb1ELb0EEENS1_21CollectiveEpilogueFwdINS6_IJSA_NS7_ILi512EEESA_EEES9_SC_SE_Li256ELb0ELb1ELb1ELb0EEENS1_19SingleTileSchedulerILb0ELb1ELb1ELi64EEEEEEEEEvNT_6ParamsE)
        /*0188*/ 	.word	0x00000004


	//----- nvinfo : EIATTR_FRAME_SIZE
	.align		4
.L_76:
        /*018c*/ 	.byte	0x04, 0x11
        /*018e*/ 	.short	(.L_78 - .L_77)
	.align		4
.L_77:
        /*0190*/ 	.word	index@(_ZN7cutlass13device_kernelIN5flash11enable_sm90INS1_16FlashAttnFwdSm90INS1_25CollectiveMainloopFwdSm90ILi2EN4cute5tupleIJNS5_1CILi1EEES8_S8_EEENS6_IJNS7_ILi64EEESA_SA_EEELi512ENS_10bfloat16_tEfNS_4arch4Sm90ELb0ELb0ELb0ELb0ELb1ELb0ELb1ELb0ELb0ELb1ELb1ELb0EEENS1_21CollectiveEpilogueFwdINS6_IJSA_NS7_ILi512EEESA_EEES9_SC_SE_Li256ELb0ELb1ELb1ELb0EEENS1_19SingleTileSchedulerILb0ELb1ELb1ELi64EEEEEEEEEvNT_6ParamsE)
        /*0194*/ 	.word	0x00000000


	//----- nvinfo : EIATTR_REGCOUNT
	.align		4
.L_78:
        /*0198*/ 	.byte	0x04, 0x2f
        /*019a*/ 	.short	(.L_80 - .L_79)
	.align		4
.L_79:
        /*019c*/ 	.word	index@(_ZN7cutlass13device_kernelIN5flash11enable_sm90INS1_16FlashAttnFwdSm90INS1_25CollectiveMainloopFwdSm90ILi2EN4cute5tupleIJNS5_1CILi1EEES8_S8_EEENS6_IJNS7_ILi64EEESA_SA_EEELi512ENS_10bfloat16_tEfNS_4arch4Sm90ELb0ELb0ELb0ELb0ELb1ELb0ELb0ELb0ELb0ELb1ELb1ELb0EEENS1_21CollectiveEpilogueFwdINS6_IJSA_NS7_ILi512EEESA_EEES9_SC_SE_Li256ELb0ELb1ELb1ELb0EEENS1_19SingleTileSchedulerILb0ELb1ELb1ELi64EEEEEEEEEvNT_6ParamsE)
        /*01a0*/ 	.word	0x00000004


	//----- nvinfo : EIATTR_FRAME_SIZE
	.align		4
.L_80:
        /*01a4*/ 	.byte	0x04, 0x11
        /*01a6*/ 	.short	(.L_82 - .L_81)
	.align		4
.L_81:
        /*01a8*/ 	.word	index@(_ZN7cutlass13device_kernelIN5flash11enable_sm90INS1_16FlashAttnFwdSm90INS1_25CollectiveMainloopFwdSm90ILi2EN4cute5tupleIJNS5_1CILi1EEES8_S8_EEENS6_IJNS7_ILi64EEESA_SA_EEELi512ENS_10bfloat16_tEfNS_4arch4Sm90ELb0ELb0ELb0ELb0ELb1ELb0ELb0ELb0ELb0ELb1ELb1ELb0EEENS1_21CollectiveEpilogueFwdINS6_IJSA_NS7_ILi512EEESA_EEES9_SC_SE_Li256ELb0ELb1ELb1ELb0EEENS1_19SingleTileSchedulerILb0ELb1ELb1ELi64EEEEEEEEEvNT_6ParamsE)
        /*01ac*/ 	.word	0x00000000


	//----- nvinfo : EIATTR_MIN_STACK_SIZE
	.align		4
.L_82:
        /*01b0*/ 	.byte	0x04, 0x12
        /*01b2*/ 	.short	(.L_84 - .L_83)
	.align		4
.L_83:
        /*01b4*/ 	.word	index@(_ZN7cutlass13device_kernelIN5flash11enable_sm90INS1_16FlashAttnFwdSm90INS1_25CollectiveMainloopFwdSm90ILi2EN4cute5tupleIJNS5_1CILi1EEES8_S8_EEENS6_IJNS7_ILi64EEESA_SA_EEELi512ENS_10bfloat16_tEfNS_4arch4Sm90ELb0ELb0ELb0ELb0ELb1ELb0ELb0ELb0ELb0ELb1ELb1ELb0EEENS1_21CollectiveEpilogueFwdINS6_IJSA_NS7_ILi512EEESA_EEES9_SC_SE_Li256ELb0ELb1ELb1ELb0EEENS1_19SingleTileSchedulerILb0ELb1ELb1ELi64EEEEEEEEEvNT_6ParamsE)
        /*01b8*/ 	.word	0x00000000


	//----- nvinfo : EIATTR_MIN_STACK_SIZE
	.align		4
.L_84:
        /*01bc*/ 	.byte	0x04, 0x12
        /*01be*/ 	.short	(.L_86 - .L_85)
	.align		4
.L_85:
        /*01c0*/ 	.word	index@(_ZN7cutlass13device_kernelIN5flash11enable_sm90INS1_16FlashAttnFwdSm90INS1_25CollectiveMainloopFwdSm90ILi2EN4cute5tupleIJNS5_1CILi1EEES8_S8_EEENS6_IJNS7_ILi64EEESA_SA_EEELi512ENS_10bfloat16_tEfNS_4arch4Sm90ELb0ELb0ELb0ELb0ELb1ELb0ELb1ELb0ELb0ELb1ELb1ELb0EEENS1_21CollectiveEpilogueFwdINS6_IJSA_NS7_ILi512EEESA_EEES9_SC_SE_Li256ELb0ELb1ELb1ELb0EEENS1_19SingleTileSchedulerILb0ELb1ELb1ELi64EEEEEEEEEvNT_6ParamsE)
        /*01c4*/ 	.word	0x00000000


	//----- nvinfo : EIATTR_MIN_STACK_SIZE
	.align		4
.L_86:
        /*01c8*/ 	.byte	0x04, 0x12
        /*01ca*/ 	.short	(.L_88 - .L_87)
	.align		4
.L_87:
        /*01cc*/ 	.word	index@(_ZN7cutlass13device_kernelIN5flash11enable_sm90INS1_16FlashAttnFwdSm90INS1_25CollectiveMainloopFwdSm90ILi2EN4cute5tupleIJNS5_1CILi1EEES8_S8_EEENS6_IJNS7_ILi64EEESA_SA_EEELi512ENS_10bfloat16_tEfNS_4arch4Sm90ELb0ELb0ELb0ELb1ELb1ELb0ELb0ELb0ELb0ELb1ELb1ELb0EEENS1_21CollectiveEpilogueFwdINS6_IJSA_NS7_ILi512EEESA_EEES9_SC_SE_Li256ELb1ELb1ELb1ELb0EEENS1_36VarlenDynamicPersistentTileSchedulerILi64ELi64ELi256ELi128ELb1ELb1ELb1ELb0ELb1ELb1EEEEEEEEEvNT_6ParamsE)
        /*01d0*/ 	.word	0x00000000


	//----- nvinfo : EIATTR_MIN_STACK_SIZE
	.align		4
.L_88:
        /*01d4*/ 	.byte	0x04, 0x12
        /*01d6*/ 	.short	(.L_90 - .L_89)
	.align		4
.L_89:
        /*01d8*/ 	.word	index@(_ZN7cutlass13device_kernelIN5flash11enable_sm90INS1_16FlashAttnFwdSm90INS1_25CollectiveMainloopFwdSm90ILi2EN4cute5tupleIJNS5_1CILi1EEES8_S8_EEENS6_IJNS7_ILi64EEESA_SA_EEELi512ENS_10bfloat16_tEfNS_4arch4Sm90ELb0ELb0ELb0ELb1ELb1ELb1ELb0ELb0ELb0ELb1ELb1ELb0EEENS1_21CollectiveEpilogueFwdINS6_IJSA_NS7_ILi512EEESA_EEES9_SC_SE_Li256ELb1ELb1ELb1ELb0EEENS1_36VarlenDynamicPersistentTileSchedulerILi64ELi64ELi256ELi128ELb1ELb1ELb1ELb0ELb1ELb1EEEEEEEEEvNT_6ParamsE)
        /*01dc*/ 	.word	0x00000000


	//----- nvinfo : EIATTR_MIN_STACK_SIZE
	.align		4
.L_90:
        /*01e0*/ 	.byte	0x04, 0x12
        /*01e2*/ 	.short	(.L_92 - .L_91)
	.align		4
.L_91:
        /*01e4*/ 	.word	index@(_ZN7cutlass13device_kernelIN5flash11enable_sm90INS1_16FlashAttnFwdSm90INS1_25CollectiveMainloopFwdSm90ILi2EN4cute5tupleIJNS5_1CILi1EEES8_S8_EEENS6_IJNS7_ILi64EEESA_SA_EEELi512ENS_10bfloat16_tEfNS_4arch4Sm90ELb0ELb0ELb0ELb1ELb1ELb0ELb1ELb0ELb0ELb1ELb1ELb0EEENS1_21CollectiveEpilogueFwdINS6_IJSA_NS7_ILi512EEESA_EEES9_SC_SE_Li256ELb1ELb1ELb1ELb0EEENS1_36VarlenDynamicPersistentTileSchedulerILi64ELi64ELi256ELi128ELb1ELb1ELb1ELb0ELb1ELb1EEEEEEEEEvNT_6ParamsE)
        /*01e8*/ 	.word	0x00000000


	//----- nvinfo : EIATTR_MIN_STACK_SIZE
	.align		4
.L_92:
        /*01ec*/ 	.byte	0x04, 0x12
        /*01ee*/ 	.short	(.L_94 - .L_93)
	.align		4
.L_93:
        /*01f0*/ 	.word	index@(_ZN7cutlass13device_kernelIN5flash11enable_sm90INS1_16FlashAttnFwdSm90INS1_25CollectiveMainloopFwdSm90ILi2EN4cute5tupleIJNS5_1CILi1EEES8_S8_EEENS6_IJNS7_ILi64EEESA_SA_EEELi512ENS_10bfloat16_tEfNS_4arch4Sm90ELb0ELb0ELb0ELb1ELb1ELb1ELb1ELb0ELb0ELb1ELb1ELb0EEENS1_21CollectiveEpilogueFwdINS6_IJSA_NS7_ILi512EEESA_EEES9_SC_SE_Li256ELb1ELb1ELb1ELb0EEENS1_36VarlenDynamicPersistentTileSchedulerILi64ELi64ELi256ELi128ELb1ELb1ELb1ELb0ELb1ELb1EEEEEEEEEvNT_6ParamsE)
        /*01f4*/ 	.word	0x00000000


	//----- nvinfo : EIATTR_MIN_STACK_SIZE
	.align		4
.L_94:
        /*01f8*/ 	.byte	0x04, 0x12
        /*01fa*/ 	.short	(.L_96 - .L_95)
	.align		4
.L_95:
        /*01fc*/ 	.word	index@(_ZN7cutlass13device_kernelIN5flash11enable_sm90INS1_16FlashAttnFwdSm90INS1_25CollectiveMainloopFwdSm90ILi2EN4cute5tupleIJNS5_1CILi1EEES8_S8_EEENS6_IJNS7_ILi64EEESA_SA_EEELi512ENS_10bfloat16_tEfNS_4arch4Sm90ELb0ELb1ELb0ELb0ELb1ELb0ELb0ELb0ELb0ELb1ELb1ELb0EEENS1_21CollectiveEpilogueFwdINS6_IJSA_NS7_ILi512EEESA_EEES9_SC_SE_Li256ELb0ELb1ELb1ELb0EEENS1_19SingleTileSchedulerILb0ELb1ELb1ELi64EEEEEEEEEvNT_6ParamsE)
        /*0200*/ 	.word	0x00000000


	//----- nvinfo : EIATTR_MIN_STACK_SIZE
	.align		4
.L_96:
        /*0204*/ 	.byte	0x04, 0x12
        /*0206*/ 	.short	(.L_98 - .L_97)
	.align		4
.L_97:
        /*0208*/ 	.word	index@(_ZN7cutlass13device_kernelIN5flash11enable_sm90INS1_16FlashAttnFwdSm90INS1_25CollectiveMainloopFwdSm90ILi2EN4cute5tupleIJNS5_1CILi1EEES8_S8_EEENS6_IJNS7_ILi64EEESA_SA_EEELi512ENS_10bfloat16_tEfNS_4arch4Sm90ELb0ELb1ELb0ELb0ELb1ELb0ELb1ELb0ELb0ELb1ELb1ELb0EEENS1_21CollectiveEpilogueFwdINS6_IJSA_NS7_ILi512EEESA_EEES9_SC_SE_Li256ELb0ELb1ELb1ELb0EEENS1_19SingleTileSchedulerILb0ELb1ELb1ELi64EEEEEEEEEvNT_6ParamsE)
        /*020c*/ 	.word	0x00000000


	//----- nvinfo : EIATTR_MIN_STACK_SIZE
	.align		4
.L_98:
        /*0210*/ 	.byte	0x04, 0x12
        /*0212*/ 	.short	(.L_100 - .L_99)
	.align		4
.L_99:
        /*0214*/ 	.word	index@(_ZN7cutlass13device_kernelIN5flash11enable_sm90INS1_16FlashAttnFwdSm90INS1_25CollectiveMainloopFwdSm90ILi2EN4cute5tupleIJNS5_1CILi1EEES8_S8_EEENS6_IJNS7_ILi64EEESA_SA_EEELi512ENS_10bfloat16_tEfNS_4arch4Sm90ELb0ELb1ELb0ELb1ELb1ELb0ELb0ELb0ELb0ELb1ELb1ELb0EEENS1_21CollectiveEpilogueFwdINS6_IJSA_NS7_ILi512EEESA_EEES9_SC_SE_Li256ELb1ELb1ELb1ELb0EEENS1_36VarlenDynamicPersistentTileSchedulerILi64ELi64ELi256ELi128ELb1ELb1ELb1ELb1ELb0ELb1EEEEEEEEEvNT_6ParamsE)
        /*0218*/ 	.word	0x00000000


	//----- nvinfo : EIATTR_MIN_STACK_SIZE
	.align		4
.L_100:
        /*021c*/ 	.byte	0x04, 0x12
        /*021e*/ 	.short	(.L_102 - .L_101)
	.align		4
.L_101:
        /*0220*/ 	.word	index@(_ZN7cutlass13device_kernelIN5flash11enable_sm90INS1_16FlashAttnFwdSm90INS1_25CollectiveMainloopFwdSm90ILi2EN4cute5tupleIJNS5_1CILi1EEES8_S8_EEENS6_IJNS7_ILi64EEESA_SA_EEELi512ENS_10bfloat16_tEfNS_4arch4Sm90ELb0ELb1ELb0ELb1ELb1ELb1ELb0ELb0ELb0ELb1ELb1ELb0EEENS1_21CollectiveEpilogueFwdINS6_IJSA_NS7_ILi512EEESA_EEES9_SC_SE_Li256ELb1ELb1ELb1ELb0EEENS1_36VarlenDynamicPersistentTileSchedulerILi64ELi64ELi256ELi128ELb1ELb1ELb1ELb1ELb0ELb1EEEEEEEEEvNT_6ParamsE)
        /*0224*/ 	.word	0x00000000


	//----- nvinfo : EIATTR_MIN_STACK_SIZE
	.align		4
.L_102:
        /*0228*/ 	.byte	0x04, 0x12
        /*022a*/ 	.short	(.L_104 - .L_103)
	.align		4
.L_103:
        /*022c*/ 	.word	index@(_ZN7cutlass13device_kernelIN5flash11enable_sm90INS1_16FlashAttnFwdSm90INS1_25CollectiveMainloopFwdSm90ILi2EN4cute5tupleIJNS5_1CILi1EEES8_S8_EEENS6_IJNS7_ILi64EEESA_SA_EEELi512ENS_10bfloat16_tEfNS_4arch4Sm90ELb0ELb1ELb0ELb1ELb1ELb0ELb1ELb0ELb0ELb1ELb1ELb0EEENS1_21CollectiveEpilogueFwdINS6_IJSA_NS7_ILi512EEESA_EEES9_SC_SE_Li256ELb1ELb1ELb1ELb0EEENS1_36VarlenDynamicPersistentTileSchedulerILi64ELi64ELi256ELi128ELb1ELb1ELb1ELb1ELb0ELb1EEEEEEEEEvNT_6ParamsE)
        /*0230*/ 	.word	0x00000000


	//----- nvinfo : EIATTR_MIN_STACK_SIZE
	.align		4
.L_104:
        /*0234*/ 	.byte	0x04, 0x12
        /*0236*/ 	.short	(.L_106 - .L_105)
	.align		4
.L_105:
        /*0238*/ 	.word	index@(_ZN7cutlass13device_kernelIN5flash11enable_sm90INS1_16FlashAttnFwdSm90INS1_25CollectiveMainloopFwdSm90ILi2EN4cute5tupleIJNS5_1CILi1EEES8_S8_EEENS6_IJNS7_ILi64EEESA_SA_EEELi512ENS_10bfloat16_tEfNS_4arch4Sm90ELb0ELb1ELb0ELb1ELb1ELb1ELb1ELb0ELb0ELb1ELb1ELb0EEENS1_21CollectiveEpilogueFwdINS6_IJSA_NS7_ILi512EEESA_EEES9_SC_SE_Li256ELb1ELb1ELb1ELb0EEENS1_36VarlenDynamicPersistentTileSchedulerILi64ELi64ELi256ELi128ELb1ELb1ELb1ELb1ELb0ELb1EEEEEEEEEvNT_6ParamsE)
        /*023c*/ 	.word	0x00000000


	//----- nvinfo : EIATTR_MIN_STACK_SIZE
	.align		4
.L_106:
        /*0240*/ 	.byte	0x04, 0x12
        /*0242*/ 	.short	(.L_108 - .L_107)
	.align		4
.L_107:
        /*0244*/ 	.word	index@(_ZN7cutlass13device_kernelIN5flash11enable_sm90INS1_16FlashAttnFwdSm90INS1_25CollectiveMainloopFwdSm90ILi2EN4cute5tupleIJNS5_1CILi1EEES8_S8_EEENS6_IJNS7_ILi64EEESA_SA_EEELi512ENS_10bfloat16_tEfNS_4arch4Sm90ELb1ELb0ELb0ELb0ELb1ELb0ELb0ELb0ELb0ELb1ELb1ELb0EEENS1_21CollectiveEpilogueFwdINS6_IJSA_NS7_ILi512EEESA_EEES9_SC_SE_Li256ELb0ELb1ELb1ELb0EEENS1_19SingleTileSchedulerILb0ELb1ELb1ELi64EEEEEEEEEvNT_6ParamsE)
        /*0248*/ 	.word	0x00000000


	//----- nvinfo : EIATTR_MIN_STACK_SIZE
	.align		4
.L_108:
        /*024c*/ 	.byte	0x04, 0x12
        /*024e*/ 	.short	(.L_110 - .L_109)
	.align		4
.L_109:
        /*0250*/ 	.word	index@(_ZN7cutlass13device_kernelIN5flash11enable_sm90INS1_16FlashAttnFwdSm90INS1_25CollectiveMainloopFwdSm90ILi2EN4cute5tupleIJNS5_1CILi1EEES8_S8_EEENS6_IJNS7_ILi64EEESA_SA_EEELi512ENS_10bfloat16_tEfNS_4arch4Sm90ELb1ELb0ELb0ELb0ELb1ELb0ELb1ELb0ELb0ELb1ELb1ELb0EEENS1_21CollectiveEpilogueFwdINS6_IJSA_NS7_ILi512EEESA_EEES9_SC_SE_Li256ELb0ELb1ELb1ELb0EEENS1_19SingleTileSchedulerILb0ELb1ELb1ELi64EEEEEEEEEvNT_6ParamsE)
        /*0254*/ 	.word	0x00000000


	//----- nvinfo : EIATTR_MIN_STACK_SIZE
	.align		4
.L_110:
        /*0258*/ 	.byte	0x04, 0x12
        /*025a*/ 	.short	(.L_112 - .L_111)
	.align		4
.L_111:
        /*025c*/ 	.word	index@(_ZN7cutlass13device_kernelIN5flash11enable_sm90INS1_16FlashAttnFwdSm90INS1_25CollectiveMainloopFwdSm90ILi2EN4cute5tupleIJNS5_1CILi1EEES8_S8_EEENS6_IJNS7_ILi64EEESA_SA_EEELi512ENS_10bfloat16_tEfNS_4arch4Sm90ELb1ELb0ELb0ELb1ELb1ELb0ELb0ELb0ELb0ELb1ELb1ELb0EEENS1_21CollectiveEpilogueFwdINS6_IJSA_NS7_ILi512EEESA_EEES9_SC_SE_Li256ELb1ELb1ELb1ELb0EEENS1_36VarlenDynamicPersistentTileSchedulerILi64ELi64ELi256ELi128ELb1ELb1ELb1ELb1ELb1ELb1EEEEEEEEEvNT_6ParamsE)
        /*0260*/ 	.word	0x00000000


	//----- nvinfo : EIATTR_MIN_STACK_SIZE
	.align		4
.L_112:
        /*0264*/ 	.byte	0x04, 0x12
        /*0266*/ 	.short	(.L_114 - .L_113)
	.align		4
.L_113:
        /*0268*/ 	.word	index@(_ZN7cutlass13device_kernelIN5flash11enable_sm90INS1_16FlashAttnFwdSm90INS1_25CollectiveMainloopFwdSm90ILi2EN4cute5tupleIJNS5_1CILi1EEES8_S8_EEENS6_IJNS7_ILi64EEESA_SA_EEELi512ENS_10bfloat16_tEfNS_4arch4Sm90ELb1ELb0ELb0ELb1ELb1ELb1ELb0ELb0ELb0ELb1ELb1ELb0EEENS1_21CollectiveEpilogueFwdINS6_IJSA_NS7_ILi512EEESA_EEES9_SC_SE_Li256ELb1ELb1ELb1ELb0EEENS1_36VarlenDynamicPersistentTileSchedulerILi64ELi64ELi256ELi128ELb1ELb1ELb1ELb1ELb1ELb1EEEEEEEEEvNT_6ParamsE)
        /*026c*/ 	.word	0x00000000


	//----- nvinfo : EIATTR_MIN_STACK_SIZE
	.align		4
.L_114:
        /*0270*/ 	.byte	0x04, 0x12
        /*0272*/ 	.short	(.L_116 - .L_115)
	.align		4
.L_115:
        /*0274*/ 	.word	index@(_ZN7cutlass13device_kernelIN5flash11enable_sm90INS1_16FlashAttnFwdSm90INS1_25CollectiveMainloopFwdSm90ILi2EN4cute5tupleIJNS5_1CILi1EEES8_S8_EEENS6_IJNS7_ILi64EEESA_SA_EEELi512ENS_10bfloat16_tEfNS_4arch4Sm90ELb1ELb0ELb0ELb1ELb1ELb0ELb1ELb0ELb0ELb1ELb1ELb0EEENS1_21CollectiveEpilogueFwdINS6_IJSA_NS7_ILi512EEESA_EEES9_SC_SE_Li256ELb1ELb1ELb1ELb0EEENS1_36VarlenDynamicPersistentTileSchedulerILi64ELi64ELi256ELi128ELb1ELb1ELb1ELb1ELb1ELb1EEEEEEEEEvNT_6ParamsE)
        /*0278*/ 	.word	0x00000000


	//----- nvinfo : EIATTR_MIN_STACK_SIZE
	.align		4
.L_116:
        /*027c*/ 	.byte	0x04, 0x12
        /*027e*/ 	.short	(.L_118 - .L_117)
	.align		4
.L_117:
        /*0280*/ 	.word	index@(_ZN7cutlass13device_kernelIN5flash11enable_sm90INS1_16FlashAttnFwdSm90INS1_25CollectiveMainloopFwdSm90ILi2EN4cute5tupleIJNS5_1CILi1EEES8_S8_EEENS6_IJNS7_ILi64EEESA_SA_EEELi512ENS_10bfloat16_tEfNS_4arch4Sm90ELb1ELb0ELb0ELb1ELb1ELb1ELb1ELb0ELb0ELb1ELb1ELb0EEENS1_21CollectiveEpilogueFwdINS6_IJSA_NS7_ILi512EEESA_EEES9_SC_SE_Li256ELb1ELb1ELb1ELb0EEENS1_36VarlenDynamicPersistentTileSchedulerILi64ELi64ELi256ELi128ELb1ELb1ELb1ELb1ELb1ELb1EEEEEEEEEvNT_6ParamsE)
        /*0284*/ 	.word	0x00000000
.L_118:


//--------------------- .nv.compat                --------------------------
	.section	.nv.compat,"",@"SHT_CUDA_COMPAT_INFO"
	.align	4
        /*0000*/ 	.byte	0x02, 0x09, 0x01, 0x00, 0x02, 0x02, 0x01, 0x00, 0x02, 0x05, 0x05, 0x00, 0x03, 0x07, 0x01, 0x01
        /*0010*/ 	.byte	0x02, 0x03, 0x00, 0x00, 0x02, 0x06, 0x01, 0x00, 0x04, 0x0b, 0x08, 0x00, 0x00, 0x00, 0x00, 0x00
        /*0020*/ 	.byte	0x00, 0x00, 0x00, 0x00


//--------------------- .nv.info._ZN7cutlass13device_kernelIN5flash11enable_sm90INS1_16FlashAttnFwdSm90INS1_25CollectiveMainloopFwdSm90ILi2EN4cute5tupleIJNS5_1CILi1EEES8_S8_EEENS6_IJNS7_ILi64EEESA_SA_EEELi512ENS_10bfloat16_tEfNS_4arch4Sm90ELb0ELb0ELb0ELb0ELb1ELb0ELb0ELb0ELb0ELb1ELb1ELb0EEENS1_21CollectiveEpilogueFwdINS6_IJSA_NS7_ILi512EEESA_EEES9_SC_SE_Li256ELb0ELb1ELb1ELb0EEENS1_19SingleTileSchedulerILb0ELb1ELb1ELi64EEEEEEEEEvNT_6ParamsE --------------------------
	.section	.nv.info._ZN7cutlass13device_kernelIN5flash11enable_sm90INS1_16FlashAttnFwdSm90INS1_25CollectiveMainloopFwdSm90ILi2EN4cute5tupleIJNS5_1CILi1EEES8_S8_EEENS6_IJNS7_ILi64EEESA_SA_EEELi512ENS_10bfloat16_tEfNS_4arch4Sm90ELb0ELb0ELb0ELb0ELb1ELb0ELb0ELb0ELb0ELb1ELb1ELb0EEENS1_21CollectiveEpilogueFwdINS6_IJSA_NS7_ILi512EEESA_EEES9_SC_SE_Li256ELb0ELb1ELb1ELb0EEENS1_19SingleTileSchedulerILb0ELb1ELb1ELi64EEEEEEEEEvNT_6ParamsE,"",@"SHT_CUDA_INFO"
	.sectionflags	@""
	.align	4


	//----- nvinfo : EIATTR_CUDA_API_VERSION
	.align		4
        /*0000*/ 	.byte	0x04, 0x37
        /*0002*/ 	.short	(.L_120 - .L_119)
.L_119:
        /*0004*/ 	.word	0x00000082


	//----- nvinfo : EIATTR_KPARAM_INFO
	.align		4
.L_120:
        /*0008*/ 	.byte	0x04, 0x17
        /*000a*/ 	.short	(.L_122 - .L_121)
.L_121:
        /*000c*/ 	.word	0x00000000
        /*0010*/ 	.short	0x0000
        /*0012*/ 	.short	0x0000
        /*0014*/ 	.byte	0x00, 0xf0, 0x01, 0x28


	//----- nvinfo : EIATTR_SPARSE_MMA_MASK
	.align		4
.L_122:
        /*0018*/ 	.byte	0x03, 0x50
        /*001a*/ 	.short	0x0000


	//----- nvinfo : EIATTR_MAXREG_COUNT
	.align		4
        /*001c*/ 	.byte	0x03, 0x1b
        /*001e*/ 	.short	0x00a8


	//----- nvinfo : EIATTR_MERCURY_ISA_VERSION
	.align		4
        /*0020*/ 	.byte	0x03, 0x5f
        /*0022*/ 	.short	0x0101


	//----- nvinfo : EIATTR_VRC_CTA_INIT_COUNT
	.align		4
        /*0024*/ 	.byte	0x02, 0x4a
	.zero		1
	.zero		1


	//----- nvinfo : EIATTR_EXIT_INSTR_OFFSETS
	.align		4
        /*0028*/ 	.byte	0x04, 0x1c
        /*002a*/ 	.short	(.L_124 - .L_123)


	//   ....[0]....
.L_123:
        /*002c*/ 	.word	0x00000010


	//----- nvinfo : EIATTR_MAX_THREADS
	.align		4
.L_124:
        /*0030*/ 	.byte	0x04, 0x05
        /*0032*/ 	.short	(.L_126 - .L_125)
.L_125:
        /*0034*/ 	.word	0x00000180
        /*0038*/ 	.word	0x00000001
        /*003c*/ 	.word	0x00000001


	//----- nvinfo : EIATTR_CBANK_PARAM_SIZE
	.align		4
.L_126:
        /*0040*/ 	.byte	0x03, 0x19
        /*0042*/ 	.short	0x0a00


	//----- nvinfo : EIATTR_PARAM_CBANK
	.align		4
        /*0044*/ 	.byte	0x04, 0x0a
        /*0046*/ 	.short	(.L_128 - .L_127)
	.align		4
.L_127:
        /*0048*/ 	.word	index@(.nv.constant0._ZN7cutlass13device_kernelIN5flash11enable_sm90INS1_16FlashAttnFwdSm90INS1_25CollectiveMainloopFwdSm90ILi2EN4cute5tupleIJNS5_1CILi1EEES8_S8_EEENS6_IJNS7_ILi64EEESA_SA_EEELi512ENS_10bfloat16_tEfNS_4arch4Sm90ELb0ELb0ELb0ELb0ELb1ELb0ELb0ELb0ELb0ELb1ELb1ELb0EEENS1_21CollectiveEpilogueFwdINS6_IJSA_NS7_ILi512EEESA_EEES9_SC_SE_Li256ELb0ELb1ELb1ELb0EEENS1_19SingleTileSchedulerILb0ELb1ELb1ELi64EEEEEEEEEvNT_6ParamsE)
        /*004c*/ 	.short	0x0380
        /*004e*/ 	.short	0x0a00


	//----- nvinfo : EIATTR_SW_WAR
	.align		4
.L_128:
        /*0050*/ 	.byte	0x04, 0x36
        /*0052*/ 	.short	(.L_130 - .L_129)
.L_129:
        /*0054*/ 	.word	0x00000008
.L_130:


//--------------------- .nv.info._ZN7cutlass13device_kernelIN5flash11enable_sm90INS1_16FlashAttnFwdSm90INS1_25CollectiveMainloopFwdSm90ILi2EN4cute5tupleIJNS5_1CILi1EEES8_S8_EEENS6_IJNS7_ILi64EEESA_SA_EEELi512ENS_10bfloat16_tEfNS_4arch4Sm90ELb0ELb0ELb0ELb0ELb1ELb0ELb1ELb0ELb0ELb1ELb1ELb0EEENS1_21CollectiveEpilogueFwdINS6_IJSA_NS7_ILi512EEESA_EEES9_SC_SE_Li256ELb0ELb1ELb1ELb0EEENS1_19SingleTileSchedulerILb0ELb1ELb1ELi64EEEEEEEEEvNT_6ParamsE --------------------------
	.section	.nv.info._ZN7cutlass13device_kernelIN5flash11enable_sm90INS1_16FlashAttnFwdSm90INS1_25CollectiveMainloopFwdSm90ILi2EN4cute5tupleIJNS5_1CILi1EEES8_S8_EEENS6_IJNS7_ILi64EEESA_SA_EEELi512ENS_10bfloat16_tEfNS_4arch4Sm90ELb0ELb0ELb0ELb0ELb1ELb0ELb1ELb0ELb0ELb1ELb1ELb0EEENS1_21CollectiveEpilogueFwdINS6_IJSA_NS7_ILi512EEESA_EEES9_SC_SE_Li256ELb0ELb1ELb1ELb0EEENS1_19SingleTileSchedulerILb0ELb1ELb1ELi64EEEEEEEEEvNT_6ParamsE,"",@"SHT_CUDA_INFO"
	.sectionflags	@""
	.align	4


	//----- nvinfo : EIATTR_CUDA_API_VERSION
	.align		4
        /*0000*/ 	.byte	0x04, 0x37
        /*0002*/ 	.short	(.L_132 - .L_131)
.L_131:
        /*0004*/ 	.word	0x00000082


	//----- nvinfo : EIATTR_KPARAM_INFO
	.align		4
.L_132:
        /*0008*/ 	.byte	0x04, 0x17
        /*000a*/ 	.short	(.L_134 - .L_133)
.L_133:
        /*000c*/ 	.word	0x00000000
        /*0010*/ 	.short	0x0000
        /*0012*/ 	.short	0x0000
        /*0014*/ 	.byte	0x00, 0xf0, 0x01, 0x2c


	//----- nvinfo : EIATTR_SPARSE_MMA_MASK
	.align		4
.L_134:
        /*0018*/ 	.byte	0x03, 0x50
        /*001a*/ 	.short	0x0000


	//----- nvinfo : EIATTR_MAXREG_COUNT
	.align		4
        /*001c*/ 	.byte	0x03, 0x1b
        /*001e*/ 	.short	0x00a8


	//----- nvinfo : EIATTR_MERCURY_ISA_VERSION
	.align		4
        /*0020*/ 	.byte	0x03, 0x5f
        /*0022*/ 	.short	0x0101


	//----- nvinfo : EIATTR_VRC_CTA_INIT_COUNT
	.align		4
        /*0024*/ 	.byte	0x02, 0x4a
	.zero		1
	.zero		1


	//----- nvinfo : EIATTR_EXIT_INSTR_OFFSETS
	.align		4
        /*0028*/ 	.byte	0x04, 0x1c
        /*002a*/ 	.short	(.L_136 - .L_135)


	//   ....[0]....
.L_135:
        /*002c*/ 	.word	0x00000010


	//----- nvinfo : EIATTR_MAX_THREADS
	.align		4
.L_136:
        /*0030*/ 	.byte	0x04, 0x05
        /*0032*/ 	.short	(.L_138 - .L_137)
.L_137:
        /*0034*/ 	.word	0x00000180
        /*0038*/ 	.word	0x00000001
        /*003c*/ 	.word	0x00000001


	//----- nvinfo : EIATTR_CBANK_PARAM_SIZE
	.align		4
.L_138:
        /*0040*/ 	.byte	0x03, 0x19
        /*0042*/ 	.short	0x0b00


	//----- nvinfo : EIATTR_PARAM_CBANK
	.align		4
        /*0044*/ 	.byte	0x04, 0x0a
        /*0046*/ 	.short	(.L_140 - .L_139)
	.align		4
.L_139:
        /*0048*/ 	.word	index@(.nv.constant0._ZN7cutlass13device_kernelIN5flash11enable_sm90INS1_16FlashAttnFwdSm90INS1_25CollectiveMainloopFwdSm90ILi2EN4cute5tupleIJNS5_1CILi1EEES8_S8_EEENS6_IJNS7_ILi64EEESA_SA_EEELi512ENS_10bfloat16_tEfNS_4arch4Sm90ELb0ELb0ELb0ELb0ELb1ELb0ELb1ELb0ELb0ELb1ELb1ELb0EEENS1_21CollectiveEpilogueFwdINS6_IJSA_NS7_ILi512EEESA_EEES9_SC_SE_Li256ELb0ELb1ELb1ELb0EEENS1_19SingleTileSchedulerILb0ELb1ELb1ELi64EEEEEEEEEvNT_6ParamsE)
        /*004c*/ 	.short	0x0380
        /*004e*/ 	.short	0x0b00


	//----- nvinfo : EIATTR_SW_WAR
	.align		4
.L_140:
        /*0050*/ 	.byte	0x04, 0x36
        /*0052*/ 	.short	(.L_142 - .L_141)
.L_141:
        /*0054*/ 	.word	0x00000008
.L_142:


//--------------------- .nv.info._ZN7cutlass13device_kernelIN5flash11enable_sm90INS1_16FlashAttnFwdSm90INS1_25CollectiveMainloopFwdSm90ILi2EN4cute5tupleIJNS5_1CILi1EEES8_S8_EEENS6_IJNS7_ILi64EEESA_SA_EEELi512ENS_10bfloat16_tEfNS_4arch4Sm90ELb0ELb0ELb0ELb1ELb1ELb0ELb0ELb0ELb0ELb1ELb1ELb0EEENS1_21CollectiveEpilogueFwdINS6_IJSA_NS7_ILi512EEESA_EEES9_SC_SE_Li256ELb1ELb1ELb1ELb0EEENS1_36VarlenDynamicPersistentTileSchedulerILi64ELi64ELi256ELi128ELb1ELb1ELb1ELb0ELb1ELb1EEEEEEEEEvNT_6ParamsE --------------------------
	.section	.nv.info._ZN7cutlass13device_kernelIN5flash11enable_sm90INS1_16FlashAttnFwdSm90INS1_25CollectiveMainloopFwdSm90ILi2EN4cute5tupleIJNS5_1CILi1EEES8_S8_EEENS6_IJNS7_ILi64EEESA_SA_EEELi512ENS_10bfloat16_tEfNS_4arch4Sm90ELb0ELb0ELb0ELb1ELb1ELb0ELb0ELb0ELb0ELb1ELb1ELb0EEENS1_21CollectiveEpilogueFwdINS6_IJSA_NS7_ILi512EEESA_EEES9_SC_SE_Li256ELb1ELb1ELb1ELb0EEENS1_36VarlenDynamicPersistentTileSchedulerILi64ELi64ELi256ELi128ELb1ELb1ELb1ELb0ELb1ELb1EEEEEEEEEvNT_6ParamsE,"",@"SHT_CUDA_INFO"
	.sectionflags	@""
	.align	4


	//----- nvinfo : EIATTR_CUDA_API_VERSION
	.align		4
        /*0000*/ 	.byte	0x04, 0x37
        /*0002*/ 	.short	(.L_144 - .L_143)
.L_143:
        /*0004*/ 	.word	0x00000082


	//----- nvinfo : EIATTR_KPARAM_INFO
	.align		4
.L_144:
        /*0008*/ 	.byte	0x04, 0x17
        /*000a*/ 	.short	(.L_146 - .L_145)
.L_145:
        /*000c*/ 	.word	0x00000000
        /*0010*/ 	.short	0x0000
        /*0012*/ 	.short	0x0000
        /*0014*/ 	.byte	0x00, 0xf0, 0x01, 0x2a


	//----- nvinfo : EIATTR_SPARSE_MMA_MASK
	.align		4
.L_146:
        /*0018*/ 	.byte	0x03, 0x50
        /*001a*/ 	.short	0x0000


	//----- nvinfo : EIATTR_MAXREG_COUNT
	.align		4
        /*001c*/ 	.byte	0x03, 0x1b
        /*001e*/ 	.short	0x00a8


	//----- nvinfo : EIATTR_MERCURY_ISA_VERSION
	.align		4
        /*0020*/ 	.byte	0x03, 0x5f
        /*0022*/ 	.short	0x0101


	//----- nvinfo : EIATTR_VRC_CTA_INIT_COUNT
	.align		4
        /*0024*/ 	.byte	0x02, 0x4a
	.zero		1
	.zero		1


	//----- nvinfo : EIATTR_EXIT_INSTR_OFFSETS
	.align		4
        /*0028*/ 	.byte	0x04, 0x1c
        /*002a*/ 	.short	(.L_148 - .L_147)


	//   ....[0]....
.L_147:
        /*002c*/ 	.word	0x00000010


	//----- nvinfo : EIATTR_MAX_THREADS
	.align		4
.L_148:
        /*0030*/ 	.byte	0x04, 0x05
        /*0032*/ 	.short	(.L_150 - .L_149)
.L_149:
        /*0034*/ 	.word	0x00000180
        /*0038*/ 	.word	0x00000001
        /*003c*/ 	.word	0x00000001


	//----- nvinfo : EIATTR_CBANK_PARAM_SIZE
	.align		4
.L_150:
        /*0040*/ 	.byte	0x03, 0x19
        /*0042*/ 	.short	0x0a80


	//----- nvinfo : EIATTR_PARAM_CBANK
	.align		4
        /*0044*/ 	.byte	0x04, 0x0a
        /*0046*/ 	.short	(.L_152 - .L_151)
	.align		4
.L_151:
        /*0048*/ 	.word	index@(.nv.constant0._ZN7cutlass13device_kernelIN5flash11enable_sm90INS1_16FlashAttnFwdSm90INS1_25CollectiveMainloopFwdSm90ILi2EN4cute5tupleIJNS5_1CILi1EEES8_S8_EEENS6_IJNS7_ILi64EEESA_SA_EEELi512ENS_10bfloat16_tEfNS_4arch4Sm90ELb0ELb0ELb0ELb1ELb1ELb0ELb0ELb0ELb0ELb1ELb1ELb0EEENS1_21CollectiveEpilogueFwdINS6_IJSA_NS7_ILi512EEESA_EEES9_SC_SE_Li256ELb1ELb1ELb1ELb0EEENS1_36VarlenDynamicPersistentTileSchedulerILi64ELi64ELi256ELi128ELb1ELb1ELb1ELb0ELb1ELb1EEEEEEEEEvNT_6ParamsE)
        /*004c*/ 	.short	0x0380
        /*004e*/ 	.short	0x0a80


	//----- nvinfo : EIATTR_SW_WAR
	.align		4
.L_152:
        /*0050*/ 	.byte	0x04, 0x36
        /*0052*/ 	.short	(.L_154 - .L_153)
.L_153:
        /*0054*/ 	.word	0x00000008
.L_154:


//--------------------- .nv.info._ZN7cutlass13device_kernelIN5flash11enable_sm90INS1_16FlashAttnFwdSm90INS1_25CollectiveMainloopFwdSm90ILi2EN4cute5tupleIJNS5_1CILi1EEES8_S8_EEENS6_IJNS7_ILi64EEESA_SA_EEELi512ENS_10bfloat16_tEfNS_4arch4Sm90ELb0ELb0ELb0ELb1ELb1ELb1ELb0ELb0ELb0ELb1ELb1ELb0EEENS1_21CollectiveEpilogueFwdINS6_IJSA_NS7_ILi512EEESA_EEES9_SC_SE_Li256ELb1ELb1ELb1ELb0EEENS1_36VarlenDynamicPersistentTileSchedulerILi64ELi64ELi256ELi128ELb1ELb1ELb1ELb0ELb1ELb1EEEEEEEEEvNT_6ParamsE --------------------------
	.section	.nv.info._ZN7cutlass13device_kernelIN5flash11enable_sm90INS1_16FlashAttnFwdSm90INS1_25CollectiveMainloopFwdSm90ILi2EN4cute5tupleIJNS5_1CILi1EEES8_S8_EEENS6_IJNS7_ILi64EEESA_SA_EEELi512ENS_10bfloat16_tEfNS_4arch4Sm90ELb0ELb0ELb0ELb1ELb1ELb1ELb0ELb0ELb0ELb1ELb1ELb0EEENS1_21CollectiveEpilogueFwdINS6_IJSA_NS7_ILi512EEESA_EEES9_SC_SE_Li256ELb1ELb1ELb1ELb0EEENS1_36VarlenDynamicPersistentTileSchedulerILi64ELi64ELi256ELi128ELb1ELb1ELb1ELb0ELb1ELb1EEEEEEEEEvNT_6ParamsE,"",@"SHT_CUDA_INFO"
	.sectionflags	@""
	.align	4


	//----- nvinfo : EIATTR_CUDA_API_VERSION
	.align		4
        /*0000*/ 	.byte	0x04, 0x37
        /*0002*/ 	.short	(.L_156 - .L_155)
.L_155:
        /*0004*/ 	.word	0x00000082


	//----- nvinfo : EIATTR_KPARAM_INFO
	.align		4
.L_156:
        /*0008*/ 	.byte	0x04, 0x17
        /*000a*/ 	.short	(.L_158 - .L_157)
.L_157:
        /*000c*/ 	.word	0x00000000
        /*0010*/ 	.short	0x0000
        /*0012*/ 	.short	0x0000
        /*0014*/ 	.byte	0x00, 0xf0, 0x01, 0x2a


	//----- nvinfo : EIATTR_SPARSE_MMA_MASK
	.align		4
.L_158:
        /*0018*/ 	.byte	0x03, 0x50
        /*001a*/ 	.short	0x0000


	//----- nvinfo : EIATTR_MAXREG_COUNT
	.align		4
        /*001c*/ 	.byte	0x03, 0x1b
        /*001e*/ 	.short	0x00a8


	//----- nvinfo : EIATTR_MERCURY_ISA_VERSION
	.align		4
        /*0020*/ 	.byte	0x03, 0x5f
        /*0022*/ 	.short	0x0101


	//----- nvinfo : EIATTR_VRC_CTA_INIT_COUNT
	.align		4
        /*0024*/ 	.byte	0x02, 0x4a
	.zero		1
	.zero		1


	//----- nvinfo : EIATTR_EXIT_INSTR_OFFSETS
	.align		4
        /*0028*/ 	.byte	0x04, 0x1c
        /*002a*/ 	.short	(.L_160 - .L_159)


	//   ....[0]....
.L_159:
        /*002c*/ 	.word	0x00000010


	//----- nvinfo : EIATTR_MAX_THREADS
	.align		4
.L_160:
        /*0030*/ 	.byte	0x04, 0x05
        /*0032*/ 	.short	(.L_162 - .L_161)
.L_161:
        /*0034*/ 	.word	0x00000180
        /*0038*/ 	.word	0x00000001
        /*003c*/ 	.word	0x00000001


	//----- nvinfo : EIATTR_CBANK_PARAM_SIZE
	.align		4
.L_162:
        /*0040*/ 	.byte	0x03, 0x19
        /*0042*/ 	.short	0x0a80


	//----- nvinfo : EIATTR_PARAM_CBANK
	.align		4
        /*0044*/ 	.byte	0x04, 0x0a
        /*0046*/ 	.short	(.L_164 - .L_163)
	.align		4
.L_163:
        /*0048*/ 	.word	index@(.nv.constant0._ZN7cutlass13device_kernelIN5flash11enable_sm90INS1_16FlashAttnFwdSm90INS1_25CollectiveMainloopFwdSm90ILi2EN4cute5tupleIJNS5_1CILi1EEES8_S8_EEENS6_IJNS7_ILi64EEESA_SA_EEELi512ENS_10bfloat16_tEfNS_4arch4Sm90ELb0ELb0ELb0ELb1ELb1ELb1ELb0ELb0ELb0ELb1ELb1ELb0EEENS1_21CollectiveEpilogueFwdINS6_IJSA_NS7_ILi512EEESA_EEES9_SC_SE_Li256ELb1ELb1ELb1ELb0EEENS1_36VarlenDynamicPersistentTileSchedulerILi64ELi64ELi256ELi128ELb1ELb1ELb1ELb0ELb1ELb1EEEEEEEEEvNT_6ParamsE)
        /*004c*/ 	.short	0x0380
        /*004e*/ 	.short	0x0a80


	//----- nvinfo : EIATTR_SW_WAR
	.align		4
.L_164:
        /*0050*/ 	.byte	0x04, 0x36
        /*0052*/ 	.short	(.L_166 - .L_165)
.L_165:
        /*0054*/ 	.word	0x00000008
.L_166:


//--------------------- .nv.info._ZN7cutlass13device_kernelIN5flash11enable_sm90INS1_16FlashAttnFwdSm90INS1_25CollectiveMainloopFwdSm90ILi2EN4cute5tupleIJNS5_1CILi1EEES8_S8_EEENS6_IJNS7_ILi64EEESA_SA_EEELi512ENS_10bfloat16_tEfNS_4arch4Sm90ELb0ELb0ELb0ELb1ELb1ELb0ELb1ELb0ELb0ELb1ELb1ELb0EEENS1_21CollectiveEpilogueFwdINS6_IJSA_NS7_ILi512EEESA_EEES9_SC_SE_Li256ELb1ELb1ELb1ELb0EEENS1_36VarlenDynamicPersistentTileSchedulerILi64ELi64ELi256ELi128ELb1ELb1ELb1ELb0ELb1ELb1EEEEEEEEEvNT_6ParamsE --------------------------
	.section	.nv.info._ZN7cutlass13device_kernelIN5flash11enable_sm90INS1_16FlashAttnFwdSm90INS1_25CollectiveMainloopFwdSm90ILi2EN4cute5tupleIJNS5_1CILi1EEES8_S8_EEENS6_IJNS7_ILi64EEESA_SA_EEELi512ENS_10bfloat16_tEfNS_4arch4Sm90ELb0ELb0ELb0ELb1ELb1ELb0ELb1ELb0ELb0ELb1ELb1ELb0EEENS1_21CollectiveEpilogueFwdINS6_IJSA_NS7_ILi512EEESA_EEES9_SC_SE_Li256ELb1ELb1ELb1ELb0EEENS1_36VarlenDynamicPersistentTileSchedulerILi64ELi64ELi256ELi128ELb1ELb1ELb1ELb0ELb1ELb1EEEEEEEEEvNT_6ParamsE,"",@"SHT_CUDA_INFO"
	.sectionflags	@""
	.align	4


	//----- nvinfo : EIATTR_CUDA_API_VERSION
	.align		4
        /*0000*/ 	.byte	0x04, 0x37
        /*0002*/ 	.short	(.L_168 - .L_167)
.L_167:
        /*0004*/ 	.word	0x00000082


	//----- nvinfo : EIATTR_KPARAM_INFO
	.align		4
.L_168:
        /*0008*/ 	.byte	0x04, 0x17
        /*000a*/ 	.short	(.L_170 - .L_169)
.L_169:
        /*000c*/ 	.word	0x00000000
        /*0010*/ 	.short	0x0000
        /*0012*/ 	.short	0x0000
        /*0014*/ 	.byte	0x00, 0xf0, 0x01, 0x2e


	//----- nvinfo : EIATTR_SPARSE_MMA_MASK
	.align		4
.L_170:
        /*0018*/ 	.byte	0x03, 0x50
        /*001a*/ 	.short	0x0000


	//----- nvinfo : EIATTR_MAXREG_COUNT
	.align		4
        /*001c*/ 	.byte	0x03, 0x1b
        /*001e*/ 	.short	0x00a8


	//----- nvinfo : EIATTR_MERCURY_ISA_VERSION
	.align		4
        /*0020*/ 	.byte	0x03, 0x5f
        /*0022*/ 	.short	0x0101


	//----- nvinfo : EIATTR_VRC_CTA_INIT_COUNT
	.align		4
        /*0024*/ 	.byte	0x02, 0x4a
	.zero		1
	.zero		1


	//----- nvinfo : EIATTR_EXIT_INSTR_OFFSETS
	.align		4
        /*0028*/ 	.byte	0x04, 0x1c
        /*002a*/ 	.short	(.L_172 - .L_171)


	//   ....[0]....
.L_171:
        /*002c*/ 	.word	0x00000010


	//----- nvinfo : EIATTR_MAX_THREADS
	.align		4
.L_172:
        /*0030*/ 	.byte	0x04, 0x05
        /*0032*/ 	.short	(.L_174 - .L_173)
.L_173:
        /*0034*/ 	.word	0x00000180
        /*0038*/ 	.word	0x00000001
        /*003c*/ 	.word	0x00000001


	//----- nvinfo : EIATTR_CBANK_PARAM_SIZE
	.align		4
.L_174:
        /*0040*/ 	.byte	0x03, 0x19
        /*0042*/ 	.short	0x0b80


	//----- nvinfo : EIATTR_PARAM_CBANK
	.align		4
        /*0044*/ 	.byte	0x04, 0x0a
        /*0046*/ 	.short	(.L_176 - .L_175)
	.align		4
.L_175:
        /*0048*/ 	.word	index@(.nv.constant0._ZN7cutlass13device_kernelIN5flash11enable_sm90INS1_16FlashAttnFwdSm90INS1_25CollectiveMainloopFwdSm90ILi2EN4cute5tupleIJNS5_1CILi1EEES8_S8_EEENS6_IJNS7_ILi64EEESA_SA_EEELi512ENS_10bfloat16_tEfNS_4arch4Sm90ELb0ELb0ELb0ELb1ELb1ELb0ELb1ELb0ELb0ELb1ELb1ELb0EEENS1_21CollectiveEpilogueFwdINS6_IJSA_NS7_ILi512EEESA_EEES9_SC_SE_Li256ELb1ELb1ELb1ELb0EEENS1_36VarlenDynamicPersistentTileSchedulerILi64ELi64ELi256ELi128ELb1ELb1ELb1ELb0ELb1ELb1EEEEEEEEEvNT_6ParamsE)
        /*004c*/ 	.short	0x0380
        /*004e*/ 	.short	0x0b80


	//----- nvinfo : EIATTR_SW_WAR
	.align		4
.L_176:
        /*0050*/ 	.byte	0x04, 0x36
        /*0052*/ 	.short	(.L_178 - .L_177)
.L_177:
        /*0054*/ 	.word	0x00000008
.L_178:


//--------------------- .nv.info._ZN7cutlass13device_kernelIN5flash11enable_sm90INS1_16FlashAttnFwdSm90INS1_25CollectiveMainloopFwdSm90ILi2EN4cute5tupleIJNS5_1CILi1EEES8_S8_EEENS6_IJNS7_ILi64EEESA_SA_EEELi512ENS_10bfloat16_tEfNS_4arch4Sm90ELb0ELb0ELb0ELb1ELb1ELb1ELb1ELb0ELb0ELb1ELb1ELb0EEENS1_21CollectiveEpilogueFwdINS6_IJSA_NS7_ILi512EEESA_EEES9_SC_SE_Li256ELb1ELb1ELb1ELb0EEENS1_36VarlenDynamicPersistentTileSchedulerILi64ELi64ELi256ELi128ELb1ELb1ELb1ELb0ELb1ELb1EEEEEEEEEvNT_6ParamsE --------------------------
	.section	.nv.info._ZN7cutlass13device_kernelIN5flash11enable_sm90INS1_16FlashAttnFwdSm90INS1_25CollectiveMainloopFwdSm90ILi2EN4cute5tupleIJNS5_1CILi1EEES8_S8_EEENS6_IJNS7_ILi64EEESA_SA_EEELi512ENS_10bfloat16_tEfNS_4arch4Sm90ELb0ELb0ELb0ELb1ELb1ELb1ELb1ELb0ELb0ELb1ELb1ELb0EEENS1_21CollectiveEpilogueFwdINS6_IJSA_NS7_ILi512EEESA_EEES9_SC_SE_Li256ELb1ELb1ELb1ELb0EEENS1_36VarlenDynamicPersistentTileSchedulerILi64ELi64ELi256ELi128ELb1ELb1ELb1ELb0ELb1ELb1EEEEEEEEEvNT_6ParamsE,"",@"SHT_CUDA_INFO"
	.sectionflags	@""
	.align	4


	//----- nvinfo : EIATTR_CUDA_API_VERSION
	.align		4
        /*0000*/ 	.byte	0x04, 0x37
        /*0002*/ 	.short	(.L_180 - .L_179)
.L_179:
        /*0004*/ 	.word	0x00000082


	//----- nvinfo : EIATTR_KPARAM_INFO
	.align		4
.L_180:
        /*0008*/ 	.byte	0x04, 0x17
        /*000a*/ 	.short	(.L_182 - .L_181)
.L_181:
        /*000c*/ 	.word	0x00000000
        /*0010*/ 	.short	0x0000
        /*0012*/ 	.short	0x0000
        /*0014*/ 	.byte	0x00, 0xf0, 0x01, 0x2e


	//----- nvinfo : EIATTR_SPARSE_MMA_MASK
	.align		4
.L_182:
        /*0018*/ 	.byte	0x03, 0x50
        /*001a*/ 	.short	0x0000


	//----- nvinfo : EIATTR_MAXREG_COUNT
	.align		4
        /*001c*/ 	.byte	0x03, 0x1b
        /*001e*/ 	.short	0x00a8


	//----- nvinfo : EIATTR_MERCURY_ISA_VERSION
	.align		4
        /*0020*/ 	.byte	0x03, 0x5f
        /*0022*/ 	.short	0x0101


	//----- nvinfo : EIATTR_VRC_CTA_INIT_COUNT
	.align		4
        /*0024*/ 	.byte	0x02, 0x4a
	.zero		1
	.zero		1


	//----- nvinfo : EIATTR_EXIT_INSTR_OFFSETS
	.align		4
        /*0028*/ 	.byte	0x04, 0x1c
        /*002a*/ 	.short	(.L_184 - .L_183)


	//   ....[0]....
.L_183:
        /*002c*/ 	.word	0x00000010


	//----- nvinfo : EIATTR_MAX_THREADS
	.align		4
.L_184:
        /*0030*/ 	.byte	0x04, 0x05
        /*0032*/ 	.short	(.L_186 - .L_185)
.L_185:
        /*0034*/ 	.word	0x00000180
        /*0038*/ 	.word	0x00000001
        /*003c*/ 	.word	0x00000001


	//----- nvinfo : EIATTR_CBANK_PARAM_SIZE
	.align		4
.L_186:
        /*0040*/ 	.byte	0x03, 0x19
        /*0042*/ 	.short	0x0b80


	//----- nvinfo : EIATTR_PARAM_CBANK
	.align		4
        /*0044*/ 	.byte	0x04, 0x0a
        /*0046*/ 	.short	(.L_188 - .L_187)
	.align		4
.L_187:
        /*0048*/ 	.word	index@(.nv.constant0._ZN7cutlass13device_kernelIN5flash11enable_sm90INS1_16FlashAttnFwdSm90INS1_25CollectiveMainloopFwdSm90ILi2EN4cute5tupleIJNS5_1CILi1EEES8_S8_EEENS6_IJNS7_ILi64EEESA_SA_EEELi512ENS_10bfloat16_tEfNS_4arch4Sm90ELb0ELb0ELb0ELb1ELb1ELb1ELb1ELb0ELb0ELb1ELb1ELb0EEENS1_21CollectiveEpilogueFwdINS6_IJSA_NS7_ILi512EEESA_EEES9_SC_SE_Li256ELb1ELb1ELb1ELb0EEENS1_36VarlenDynamicPersistentTileSchedulerILi64ELi64ELi256ELi128ELb1ELb1ELb1ELb0ELb1ELb1EEEEEEEEEvNT_6ParamsE)
        /*004c*/ 	.short	0x0380
        /*004e*/ 	.short	0x0b80


	//----- nvinfo : EIATTR_SW_WAR
	.align		4
.L_188:
        /*0050*/ 	.byte	0x04, 0x36
        /*0052*/ 	.short	(.L_190 - .L_189)
.L_189:
        /*0054*/ 	.word	0x00000008
.L_190:


//--------------------- .nv.info._ZN7cutlass13device_kernelIN5flash11enable_sm90INS1_16FlashAttnFwdSm90INS1_25CollectiveMainloopFwdSm90ILi2EN4cute5tupleIJNS5_1CILi1EEES8_S8_EEENS6_IJNS7_ILi64EEESA_SA_EEELi512ENS_10bfloat16_tEfNS_4arch4Sm90ELb0ELb1ELb0ELb0ELb1ELb0ELb0ELb0ELb0ELb1ELb1ELb0EEENS1_21CollectiveEpilogueFwdINS6_IJSA_NS7_ILi512EEESA_EEES9_SC_SE_Li256ELb0ELb1ELb1ELb0EEENS1_19SingleTileSchedulerILb0ELb1ELb1ELi64EEEEEEEEEvNT_6ParamsE --------------------------
	.section	.nv.info._ZN7cutlass13device_kernelIN5flash11enable_sm90INS1_16FlashAttnFwdSm90INS1_25CollectiveMainloopFwdSm90ILi2EN4cute5tupleIJNS5_1CILi1EEES8_S8_EEENS6_IJNS7_ILi64EEESA_SA_EEELi512ENS_10bfloat16_tEfNS_4arch4Sm90ELb0ELb1ELb0ELb0ELb1ELb0ELb0ELb0ELb0ELb1ELb1ELb0EEENS1_21CollectiveEpilogueFwdINS6_IJSA_NS7_ILi512EEESA_EEES9_SC_SE_Li256ELb0ELb1ELb1ELb0EEENS1_19SingleTileSchedulerILb0ELb1ELb1ELi64EEEEEEEEEvNT_6ParamsE,"",@"SHT_CUDA_INFO"
	.sectionflags	@""
	.align	4


	//----- nvinfo : EIATTR_CUDA_API_VERSION
	.align		4
        /*0000*/ 	.byte	0x04, 0x37
        /*0002*/ 	.short	(.L_192 - .L_191)
.L_191:
        /*0004*/ 	.word	0x00000082


	//----- nvinfo : EIATTR_KPARAM_INFO
	.align		4
.L_192:
        /*0008*/ 	.byte	0x04, 0x17
        /*000a*/ 	.short	(.L_194 - .L_193)
.L_193:
        /*000c*/ 	.word	0x00000000
        /*0010*/ 	.short	0x0000
        /*0012*/ 	.short	0x0000
        /*0014*/ 	.byte	0x00, 0xf0, 0x01, 0x28


	//----- nvinfo : EIATTR_SPARSE_MMA_MASK
	.align		4
.L_194:
        /*0018*/ 	.byte	0x03, 0x50
        /*001a*/ 	.short	0x0000


	//----- nvinfo : EIATTR_MAXREG_COUNT
	.align		4
        /*001c*/ 	.byte	0x03, 0x1b
        /*001e*/ 	.short	0x00a8


	//----- nvinfo : EIATTR_MERCURY_ISA_VERSION
	.align		4
        /*0020*/ 	.byte	0x03, 0x5f
        /*0022*/ 	.short	0x0101


	//----- nvinfo : EIATTR_VRC_CTA_INIT_COUNT
	.align		4
        /*0024*/ 	.byte	0x02, 0x4a
	.zero		1
	.zero		1


	//----- nvinfo : EIATTR_EXIT_INSTR_OFFSETS
	.align		4
        /*0028*/ 	.byte	0x04, 0x1c
        /*002a*/ 	.short	(.L_196 - .L_195)


	//   ....[0]....
.L_195:
        /*002c*/ 	.word	0x00000010


	//----- nvinfo : EIATTR_MAX_THREADS
	.align		4
.L_196:
        /*0030*/ 	.byte	0x04, 0x05
        /*0032*/ 	.short	(.L_198 - .L_197)
.L_197:
        /*0034*/ 	.word	0x00000180
        /*0038*/ 	.word	0x00000001
        /*003c*/ 	.word	0x00000001


	//----- nvinfo : EIATTR_CBANK_PARAM_SIZE
	.align		4
.L_198:
        /*0040*/ 	.byte	0x03, 0x19
        /*0042*/ 	.short	0x0a00


	//----- nvinfo : EIATTR_PARAM_CBANK
	.align		4
        /*0044*/ 	.byte	0x04, 0x0a
        /*0046*/ 	.short	(.L_200 - .L_199)
	.align		4
.L_199:
        /*0048*/ 	.word	index@(.nv.constant0._ZN7cutlass13device_kernelIN5flash11enable_sm90INS1_16FlashAttnFwdSm90INS1_25CollectiveMainloopFwdSm90ILi2EN4cute5tupleIJNS5_1CILi1EEES8_S8_EEENS6_IJNS7_ILi64EEESA_SA_EEELi512ENS_10bfloat16_tEfNS_4arch4Sm90ELb0ELb1ELb0ELb0ELb1ELb0ELb0ELb0ELb0ELb1ELb1ELb0EEENS1_21CollectiveEpilogueFwdINS6_IJSA_NS7_ILi512EEESA_EEES9_SC_SE_Li256ELb0ELb1ELb1ELb0EEENS1_19SingleTileSchedulerILb0ELb1ELb1ELi64EEEEEEEEEvNT_6ParamsE)
        /*004c*/ 	.short	0x0380
        /*004e*/ 	.short	0x0a00


	//----- nvinfo : EIATTR_SW_WAR
	.align		4
.L_200:
        /*0050*/ 	.byte	0x04, 0x36
        /*0052*/ 	.short	(.L_202 - .L_201)
.L_201:
        /*0054*/ 	.word	0x00000008
.L_202:


//--------------------- .nv.info._ZN7cutlass13device_kernelIN5flash11enable_sm90INS1_16FlashAttnFwdSm90INS1_25CollectiveMainloopFwdSm90ILi2EN4cute5tupleIJNS5_1CILi1EEES8_S8_EEENS6_IJNS7_ILi64EEESA_SA_EEELi512ENS_10bfloat16_tEfNS_4arch4Sm90ELb0ELb1ELb0ELb0ELb1ELb0ELb1ELb0ELb0ELb1ELb1ELb0EEENS1_21CollectiveEpilogueFwdINS6_IJSA_NS7_ILi512EEESA_EEES9_SC_SE_Li256ELb0ELb1ELb1ELb0EEENS1_19SingleTileSchedulerILb0ELb1ELb1ELi64EEEEEEEEEvNT_6ParamsE --------------------------
	.section	.nv.info._ZN7cutlass13device_kernelIN5flash11enable_sm90INS1_16FlashAttnFwdSm90INS1_25CollectiveMainloopFwdSm90ILi2EN4cute5tupleIJNS5_1CILi1EEES8_S8_EEENS6_IJNS7_ILi64EEESA_SA_EEELi512ENS_10bfloat16_tEfNS_4arch4Sm90ELb0ELb1ELb0ELb0ELb1ELb0ELb1ELb0ELb0ELb1ELb1ELb0EEENS1_21CollectiveEpilogueFwdINS6_IJSA_NS7_ILi512EEESA_EEES9_SC_SE_Li256ELb0ELb1ELb1ELb0EEENS1_19SingleTileSchedulerILb0ELb1ELb1ELi64EEEEEEEEEvNT_6ParamsE,"",@"SHT_CUDA_INFO"
	.sectionflags	@""
	.align	4


	//----- nvinfo : EIATTR_CUDA_API_VERSION
	.align		4
        /*0000*/ 	.byte	0x04, 0x37
        /*0002*/ 	.short	(.L_204 - .L_203)
.L_203:
        /*0004*/ 	.word	0x00000082


	//----- nvinfo : EIATTR_KPARAM_INFO
	.align		4
.L_204:
        /*0008*/ 	.byte	0x04, 0x17
        /*000a*/ 	.short	(.L_206 - .L_205)
.L_205:
        /*000c*/ 	.word	0x00000000
        /*0010*/ 	.short	0x0000
        /*0012*/ 	.short	0x0000
        /*0014*/ 	.byte	0x00, 0xf0, 0x01, 0x2c


	//----- nvinfo : EIATTR_SPARSE_MMA_MASK
	.align		4
.L_206:
        /*0018*/ 	.byte	0x03, 0x50
        /*001a*/ 	.short	0x0000


	//----- nvinfo : EIATTR_MAXREG_COUNT
	.align		4
        /*001c*/ 	.byte	0x03, 0x1b
        /*001e*/ 	.short	0x00a8


	//----- nvinfo : EIATTR_MERCURY_ISA_VERSION
	.align		4
        /*0020*/ 	.byte	0x03, 0x5f
        /*0022*/ 	.short	0x0101


	//----- nvinfo : EIATTR_VRC_CTA_INIT_COUNT
	.align		4
        /*0024*/ 	.byte	0x02, 0x4a
	.zero		1
	.zero		1


	//----- nvinfo : EIATTR_EXIT_INSTR_OFFSETS
	.align		4
        /*0028*/ 	.byte	0x04, 0x1c
        /*002a*/ 	.short	(.L_208 - .L_207)


	//   ....[0]....
.L_207:
        /*002c*/ 	.word	0x00000010


	//----- nvinfo : EIATTR_MAX_THREADS
	.align		4
.L_208:
        /*0030*/ 	.byte	0x04, 0x05
        /*0032*/ 	.short	(.L_210 - .L_209)
.L_209:
        /*0034*/ 	.word	0x00000180
        /*0038*/ 	.word	0x00000001
        /*003c*/ 	.word	0x00000001


	//----- nvinfo : EIATTR_CBANK_PARAM_SIZE
	.align		4
.L_210:
        /*0040*/ 	.byte	0x03, 0x19
        /*0042*/ 	.short	0x0b00


	//----- nvinfo : EIATTR_PARAM_CBANK
	.align		4
        /*0044*/ 	.byte	0x04, 0x0a
        /*0046*/ 	.short	(.L_212 - .L_211)
	.align		4
.L_211:
        /*0048*/ 	.word	index@(.nv.constant0._ZN7cutlass13device_kernelIN5flash11enable_sm90INS1_16FlashAttnFwdSm90INS1_25CollectiveMainloopFwdSm90ILi2EN4cute5tupleIJNS5_1CILi1EEES8_S8_EEENS6_IJNS7_ILi64EEESA_SA_EEELi512ENS_10bfloat16_tEfNS_4arch4Sm90ELb0ELb1ELb0ELb0ELb1ELb0ELb1ELb0ELb0ELb1ELb1ELb0EEENS1_21CollectiveEpilogueFwdINS6_IJSA_NS7_ILi512EEESA_EEES9_SC_SE_Li256ELb0ELb1ELb1ELb0EEENS1_19SingleTileSchedulerILb0ELb1ELb1ELi64EEEEEEEEEvNT_6ParamsE)
        /*004c*/ 	.short	0x0380
        /*004e*/ 	.short	0x0b00


	//----- nvinfo : EIATTR_SW_WAR
	.align		4
.L_212:
        /*0050*/ 	.byte	0x04, 0x36
        /*0052*/ 	.short	(.L_214 - .L_213)
.L_213:
        /*0054*/ 	.word	0x00000008
.L_214:


//--------------------- .nv.info._ZN7cutlass13device_kernelIN5flash11enable_sm90INS1_16FlashAttnFwdSm90INS1_25CollectiveMainloopFwdSm90ILi2EN4cute5tupleIJNS5_1CILi1EEES8_S8_EEENS6_IJNS7_ILi64EEESA_SA_EEELi512ENS_10bfloat16_tEfNS_4arch4Sm90ELb0ELb1ELb0ELb1ELb1ELb0ELb0ELb0ELb0ELb1ELb1ELb0EEENS1_21CollectiveEpilogueFwdINS6_IJSA_NS7_ILi512EEESA_EEES9_SC_SE_Li256ELb1ELb1ELb1ELb0EEENS1_36VarlenDynamicPersistentTileSchedulerILi64ELi64ELi256ELi128ELb1ELb1ELb1ELb1ELb0ELb1EEEEEEEEEvNT_6ParamsE --------------------------
	.section	.nv.info._ZN7cutlass13device_kernelIN5flash11enable_sm90INS1_16FlashAttnFwdSm90INS1_25CollectiveMainloopFwdSm90ILi2EN4cute5tupleIJNS5_1CILi1EEES8_S8_EEENS6_IJNS7_ILi64EEESA_SA_EEELi512ENS_10bfloat16_tEfNS_4arch4Sm90ELb0ELb1ELb0ELb1ELb1ELb0ELb0ELb0ELb0ELb1ELb1ELb0EEENS1_21CollectiveEpilogueFwdINS6_IJSA_NS7_ILi512EEESA_EEES9_SC_SE_Li256ELb1ELb1ELb1ELb0EEENS1_36VarlenDynamicPersistentTileSchedulerILi64ELi64ELi256ELi128ELb1ELb1ELb1ELb1ELb0ELb1EEEEEEEEEvNT_6ParamsE,"",@"SHT_CUDA_INFO"
	.sectionflags	@""
	.align	4


	//----- nvinfo : EIATTR_CUDA_API_VERSION
	.align		4
        /*0000*/ 	.byte	0x04, 0x37
        /*0002*/ 	.short	(.L_216 - .L_215)
.L_215:
        /*0004*/ 	.word	0x00000082


	//----- nvinfo : EIATTR_KPARAM_INFO
	.align		4
.L_216:
        /*0008*/ 	.byte	0x04, 0x17
        /*000a*/ 	.short	(.L_218 - .L_217)
.L_217:
        /*000c*/ 	.word	0x00000000
        /*0010*/ 	.short	0x0000
        /*0012*/ 	.short	0x0000
        /*0014*/ 	.byte	0x00, 0xf0, 0x01, 0x2a


	//----- nvinfo : EIATTR_SPARSE_MMA_MASK
	.align		4
.L_218:
        /*0018*/ 	.byte	0x03, 0x50
        /*001a*/ 	.short	0x0000


	//----- nvinfo : EIATTR_MAXREG_COUNT
	.align		4
        /*001c*/ 	.byte	0x03, 0x1b
        /*001e*/ 	.short	0x00a8


	//----- nvinfo : EIATTR_MERCURY_ISA_VERSION
	.align		4
        /*0020*/ 	.byte	0x03, 0x5f
        /*0022*/ 	.short	0x0101


	//----- nvinfo : EIATTR_VRC_CTA_INIT_COUNT
	.align		4
        /*0024*/ 	.byte	0x02, 0x4a
	.zero		1
	.zero		1


	//----- nvinfo : EIATTR_EXIT_INSTR_OFFSETS
	.align		4
        /*0028*/ 	.byte	0x04, 0x1c
        /*002a*/ 	.short	(.L_220 - .L_219)


	//   ....[0]....
.L_219:
        /*002c*/ 	.word	0x00000010


	//----- nvinfo : EIATTR_MAX_THREADS
	.align		4
.L_220:
        /*0030*/ 	.byte	0x04, 0x05
        /*0032*/ 	.short	(.L_222 - .L_221)
.L_221:
        /*0034*/ 	.word	0x00000180
        /*0038*/ 	.word	0x00000001
        /*003c*/ 	.word	0x00000001


	//----- nvinfo : EIATTR_CBANK_PARAM_SIZE
	.align		4
.L_222:
        /*0040*/ 	.byte	0x03, 0x19
        /*0042*/ 	.short	0x0a80


	//----- nvinfo : EIATTR_PARAM_CBANK
	.align		4
        /*0044*/ 	.byte	0x04, 0x0a
        /*0046*/ 	.short	(.L_224 - .L_223)
	.align		4
.L_223:
        /*0048*/ 	.word	index@(.nv.constant0._ZN7cutlass13device_kernelIN5flash11enable_sm90INS1_16FlashAttnFwdSm90INS1_25CollectiveMainloopFwdSm90ILi2EN4cute5tupleIJNS5_1CILi1EEES8_S8_EEENS6_IJNS7_ILi64EEESA_SA_EEELi512ENS_10bfloat16_tEfNS_4arch4Sm90ELb0ELb1ELb0ELb1ELb1ELb0ELb0ELb0ELb0ELb1ELb1ELb0EEENS1_21CollectiveEpilogueFwdINS6_IJSA_NS7_ILi512EEESA_EEES9_SC_SE_Li256ELb1ELb1ELb1ELb0EEENS1_36VarlenDynamicPersistentTileSchedulerILi64ELi64ELi256ELi128ELb1ELb1ELb1ELb1ELb0ELb1EEEEEEEEEvNT_6ParamsE)
        /*004c*/ 	.short	0x0380
        /*004e*/ 	.short	0x0a80


	//----- nvinfo : EIATTR_SW_WAR
	.align		4
.L_224:
        /*0050*/ 	.byte	0x04, 0x36
        /*0052*/ 	.short	(.L_226 - .L_225)
.L_225:
        /*0054*/ 	.word	0x00000008
.L_226:


//--------------------- .nv.info._ZN7cutlass13device_kernelIN5flash11enable_sm90INS1_16FlashAttnFwdSm90INS1_25CollectiveMainloopFwdSm90ILi2EN4cute5tupleIJNS5_1CILi1EEES8_S8_EEENS6_IJNS7_ILi64EEESA_SA_EEELi512ENS_10bfloat16_tEfNS_4arch4Sm90ELb0ELb1ELb0ELb1ELb1ELb1ELb0ELb0ELb0ELb1ELb1ELb0EEENS1_21CollectiveEpilogueFwdINS6_IJSA_NS7_ILi512EEESA_EEES9_SC_SE_Li256ELb1ELb1ELb1ELb0EEENS1_36VarlenDynamicPersistentTileSchedulerILi64ELi64ELi256ELi128ELb1ELb1ELb1ELb1ELb0ELb1EEEEEEEEEvNT_6ParamsE --------------------------
	.section	.nv.info._ZN7cutlass13device_kernelIN5flash11enable_sm90INS1_16FlashAttnFwdSm90INS1_25CollectiveMainloopFwdSm90ILi2EN4cute5tupleIJNS5_1CILi1EEES8_S8_EEENS6_IJNS7_ILi64EEESA_SA_EEELi512ENS_10bfloat16_tEfNS_4arch4Sm90ELb0ELb1ELb0ELb1ELb1ELb1ELb0ELb0ELb0ELb1ELb1ELb0EEENS1_21CollectiveEpilogueFwdINS6_IJSA_NS7_ILi512EEESA_EEES9_SC_SE_Li256ELb1ELb1ELb1ELb0EEENS1_36VarlenDynamicPersistentTileSchedulerILi64ELi64ELi256ELi128ELb1ELb1ELb1ELb1ELb0ELb1EEEEEEEEEvNT_6ParamsE,"",@"SHT_CUDA_INFO"
	.sectionflags	@""
	.align	4


	//----- nvinfo : EIATTR_CUDA_API_VERSION
	.align		4
        /*0000*/ 	.byte	0x04, 0x37
        /*0002*/ 	.short	(.L_228 - .L_227)
.L_227:
        /*0004*/ 	.word	0x00000082


	//----- nvinfo : EIATTR_KPARAM_INFO
	.align		4
.L_228:
        /*0008*/ 	.byte	0x04, 0x17
        /*000a*/ 	.short	(.L_230 - .L_229)
.L_229:
        /*000c*/ 	.word	0x00000000
        /*0010*/ 	.short	0x0000
        /*0012*/ 	.short	0x0000
        /*0014*/ 	.byte	0x00, 0xf0, 0x01, 0x2a


	//----- nvinfo : EIATTR_SPARSE_MMA_MASK
	.align		4
.L_230:
        /*0018*/ 	.byte	0x03, 0x50
        /*001a*/ 	.short	0x0000


	//----- nvinfo : EIATTR_MAXREG_COUNT
	.align		4
        /*001c*/ 	.byte	0x03, 0x1b
        /*001e*/ 	.short	0x00a8


	//----- nvinfo : EIATTR_MERCURY_ISA_VERSION
	.align		4
        /*0020*/ 	.byte	0x03, 0x5f
        /*0022*/ 	.short	0x0101


	//----- nvinfo : EIATTR_VRC_CTA_INIT_COUNT
	.align		4
        /*0024*/ 	.byte	0x02, 0x4a
	.zero		1
	.zero		1


	//----- nvinfo : EIATTR_EXIT_INSTR_OFFSETS
	.align		4
        /*0028*/ 	.byte	0x04, 0x1c
        /*002a*/ 	.short	(.L_232 - .L_231)


	//   ....[0]....
.L_231:
        /*002c*/ 	.word	0x00000010


	//----- nvinfo : EIATTR_MAX_THREADS
	.align		4
.L_232:
        /*0030*/ 	.byte	0x04, 0x05
        /*0032*/ 	.short	(.L_234 - .L_233)
.L_233:
        /*0034*/ 	.word	0x00000180
        /*0038*/ 	.word	0x00000001
        /*003c*/ 	.word	0x00000001


	//----- nvinfo : EIATTR_CBANK_PARAM_SIZE
	.align		4
.L_234:
        /*0040*/ 	.byte	0x03, 0x19
        /*0042*/ 	.short	0x0a80


	//----- nvinfo : EIATTR_PARAM_CBANK
	.align		4
        /*0044*/ 	.byte	0x04, 0x0a
        /*0046*/ 	.short	(.L_236 - .L_235)
	.align		4
.L_235:
        /*0048*/ 	.word	index@(.nv.constant0._ZN7cutlass13device_kernelIN5flash11enable_sm90INS1_16FlashAttnFwdSm90INS1_25CollectiveMainloopFwdSm90ILi2EN4cute5tupleIJNS5_1CILi1EEES8_S8_EEENS6_IJNS7_ILi64EEESA_SA_EEELi512ENS_10bfloat16_tEfNS_4arch4Sm90ELb0ELb1ELb0ELb1ELb1ELb1ELb0ELb0ELb0ELb1ELb1ELb0EEENS1_21CollectiveEpilogueFwdINS6_IJSA_NS7_ILi512EEESA_EEES9_SC_SE_Li256ELb1ELb1ELb1ELb0EEENS1_36VarlenDynamicPersistentTileSchedulerILi64ELi64ELi256ELi128ELb1ELb1ELb1ELb1ELb0ELb1EEEEEEEEEvNT_6ParamsE)
        /*004c*/ 	.short	0x0380
        /*004e*/ 	.short	0x0a80


	//----- nvinfo : EIATTR_SW_WAR
	.align		4
.L_236:
        /*0050*/ 	.byte	0x04, 0x36
        /*0052*/ 	.short	(.L_238 - .L_237)
.L_237:
        /*0054*/ 	.word	0x00000008
.L_238:


//--------------------- .nv.info._ZN7cutlass13device_kernelIN5flash11enable_sm90INS1_16FlashAttnFwdSm90INS1_25CollectiveMainloopFwdSm90ILi2EN4cute5tupleIJNS5_1CILi1EEES8_S8_EEENS6_IJNS7_ILi64EEESA_SA_EEELi512ENS_10bfloat16_tEfNS_4arch4Sm90ELb0ELb1ELb0ELb1ELb1ELb0ELb1ELb0ELb0ELb1ELb1ELb0EEENS1_21CollectiveEpilogueFwdINS6_IJSA_NS7_ILi512EEESA_EEES9_SC_SE_Li256ELb1ELb1ELb1ELb0EEENS1_36VarlenDynamicPersistentTileSchedulerILi64ELi64ELi256ELi128ELb1ELb1ELb1ELb1ELb0ELb1EEEEEEEEEvNT_6ParamsE --------------------------
	.section	.nv.info._ZN7cutlass13device_kernelIN5flash11enable_sm90INS1_16FlashAttnFwdSm90INS1_25CollectiveMainloopFwdSm90ILi2EN4cute5tupleIJNS5_1CILi1EEES8_S8_EEENS6_IJNS7_ILi64EEESA_SA_EEELi512ENS_10bfloat16_tEfNS_4arch4Sm90ELb0ELb1ELb0ELb1ELb1ELb0ELb1ELb0ELb0ELb1ELb1ELb0EEENS1_21CollectiveEpilogueFwdINS6_IJSA_NS7_ILi512EEESA_EEES9_SC_SE_Li256ELb1ELb1ELb1ELb0EEENS1_36VarlenDynamicPersistentTileSchedulerILi64ELi64ELi256ELi128ELb1ELb1ELb1ELb1ELb0ELb1EEEEEEEEEvNT_6ParamsE,"",@"SHT_CUDA_INFO"
	.sectionflags	@""
	.align	4


	//----- nvinfo : EIATTR_CUDA_API_VERSION
	.align		4
        /*0000*/ 	.byte	0x04, 0x37
        /*0002*/ 	.short	(.L_240 - .L_239)
.L_239:
        /*0004*/ 	.word	0x00000082


	//----- nvinfo : EIATTR_KPARAM_INFO
	.align		4
.L_240:
        /*0008*/ 	.byte	0x04, 0x17
        /*000a*/ 	.short	(.L_242 - .L_241)
.L_241:
        /*000c*/ 	.word	0x00000000
        /*0010*/ 	.short	0x0000
        /*0012*/ 	.short	0x0000
        /*0014*/ 	.byte	0x00, 0xf0, 0x01, 0x2e


	//----- nvinfo : EIATTR_SPARSE_MMA_MASK
	.align		4
.L_242:
        /*0018*/ 	.byte	0x03, 0x50
        /*001a*/ 	.short	0x0000


	//----- nvinfo : EIATTR_MAXREG_COUNT
	.align		4
        /*001c*/ 	.byte	0x03, 0x1b
        /*001e*/ 	.short	0x00a8


	//----- nvinfo : EIATTR_MERCURY_ISA_VERSION
	.align		4
        /*0020*/ 	.byte	0x03, 0x5f
        /*0022*/ 	.short	0x0101


	//----- nvinfo : EIATTR_VRC_CTA_INIT_COUNT
	.align		4
        /*0024*/ 	.byte	0x02, 0x4a
	.zero		1
	.zero		1


	//----- nvinfo : EIATTR_EXIT_INSTR_OFFSETS
	.align		4
        /*0028*/ 	.byte	0x04, 0x1c
        /*002a*/ 	.short	(.L_244 - .L_243)


	//   ....[0]....
.L_243:
        /*002c*/ 	.word	0x00000010


	//----- nvinfo : EIATTR_MAX_THREADS
	.align		4
.L_244:
        /*0030*/ 	.byte	0x04, 0x05
        /*0032*/ 	.short	(.L_246 - .L_245)
.L_245:
        /*0034*/ 	.word	0x00000180
        /*0038*/ 	.word	0x00000001
        /*003c*/ 	.word	0x00000001


	//----- nvinfo : EIATTR_CBANK_PARAM_SIZE
	.align		4
.L_246:
        /*0040*/ 	.byte	0x03, 0x19
        /*0042*/ 	.short	0x0b80


	//----- nvinfo : EIATTR_PARAM_CBANK
	.align		4
        /*0044*/ 	.byte	0x04, 0x0a
        /*0046*/ 	.short	(.L_248 - .L_247)
	.align		4
.L_247:
        /*0048*/ 	.word	index@(.nv.constant0._ZN7cutlass13device_kernelIN5flash11enable_sm90INS1_16FlashAttnFwdSm90INS1_25CollectiveMainloopFwdSm90ILi2EN4cute5tupleIJNS5_1CILi1EEES8_S8_EEENS6_IJNS7_ILi64EEESA_SA_EEELi512ENS_10bfloat16_tEfNS_4arch4Sm90ELb0ELb1ELb0ELb1ELb1ELb0ELb1ELb0ELb0ELb1ELb1ELb0EEENS1_21CollectiveEpilogueFwdINS6_IJSA_NS7_ILi512EEESA_EEES9_SC_SE_Li256ELb1ELb1ELb1ELb0EEENS1_36VarlenDynamicPersistentTileSchedulerILi64ELi64ELi256ELi128ELb1ELb1ELb1ELb1ELb0ELb1EEEEEEEEEvNT_6ParamsE)
        /*004c*/ 	.short	0x0380
        /*004e*/ 	.short	0x0b80


	//----- nvinfo : EIATTR_SW_WAR
	.align		4
.L_248:
        /*0050*/ 	.byte	0x04, 0x36
        /*0052*/ 	.short	(.L_250 - .L_249)
.L_249:
        /*0054*/ 	.word	0x00000008
.L_250:


//--------------------- .nv.info._ZN7cutlass13device_kernelIN5flash11enable_sm90INS1_16FlashAttnFwdSm90INS1_25CollectiveMainloopFwdSm90ILi2EN4cute5tupleIJNS5_1CILi1EEES8_S8_EEENS6_IJNS7_ILi64EEESA_SA_EEELi512ENS_10bfloat16_tEfNS_4arch4Sm90ELb0ELb1ELb0ELb1ELb1ELb1ELb1ELb0ELb0ELb1ELb1ELb0EEENS1_21CollectiveEpilogueFwdINS6_IJSA_NS7_ILi512EEESA_EEES9_SC_SE_Li256ELb1ELb1ELb1ELb0EEENS1_36VarlenDynamicPersistentTileSchedulerILi64ELi64ELi256ELi128ELb1ELb1ELb1ELb1ELb0ELb1EEEEEEEEEvNT_6ParamsE --------------------------
	.section	.nv.info._ZN7cutlass13device_kernelIN5flash11enable_sm90INS1_16FlashAttnFwdSm90INS1_25CollectiveMainloopFwdSm90ILi2EN4cute5tupleIJNS5_1CILi1EEES8_S8_EEENS6_IJNS7_ILi64EEESA_SA_EEELi512ENS_10bfloat16_tEfNS_4arch4Sm90ELb0ELb1ELb0ELb1ELb1ELb1ELb1ELb0ELb0ELb1ELb1ELb0EEENS1_21CollectiveEpilogueFwdINS6_IJSA_NS7_ILi512EEESA_EEES9_SC_SE_Li256ELb1ELb1ELb1ELb0EEENS1_36VarlenDynamicPersistentTileSchedulerILi64ELi64ELi256ELi128ELb1ELb1ELb1ELb1ELb0ELb1EEEEEEEEEvNT_6ParamsE,"",@"SHT_CUDA_INFO"
	.sectionflags	@""
	.align	4


	//----- nvinfo : EIATTR_CUDA_API_VERSION
	.align		4
        /*0000*/ 	.byte	0x04, 0x37
        /*0002*/ 	.short	(.L_252 - .L_251)
.L_251:
        /*0004*/ 	.word	0x00000082


	//----- nvinfo : EIATTR_KPARAM_INFO
	.align		4
.L_252:
        /*0008*/ 	.byte	0x04, 0x17
        /*000a*/ 	.short	(.L_254 - .L_253)
.L_253:
        /*000c*/ 	.word	0x00000000
        /*0010*/ 	.short	0x0000
        /*0012*/ 	.short	0x0000
        /*0014*/ 	.byte	0x00, 0xf0, 0x01, 0x2e


	//----- nvinfo : EIATTR_SPARSE_MMA_MASK
	.align		4
.L_254:
        /*0018*/ 	.byte	0x03, 0x50
        /*001a*/ 	.short	0x0000


	//----- nvinfo : EIATTR_MAXREG_COUNT
	.align		4
        /*001c*/ 	.byte	0x03, 0x1b
        /*001e*/ 	.short	0x00a8


	//----- nvinfo : EIATTR_MERCURY_ISA_VERSION
	.align		4
        /*0020*/ 	.byte	0x03, 0x5f
        /*0022*/ 	.short	0x0101


	//----- nvinfo : EIATTR_VRC_CTA_INIT_COUNT
	.align		4
        /*0024*/ 	.byte	0x02, 0x4a
	.zero		1
	.zero		1


	//----- nvinfo : EIATTR_EXIT_INSTR_OFFSETS
	.align		4
        /*0028*/ 	.byte	0x04, 0x1c
        /*002a*/ 	.short	(.L_256 - .L_255)


	//   ....[0]....
.L_255:
        /*002c*/ 	.word	0x00000010


	//----- nvinfo : EIATTR_MAX_THREADS
	.align		4
.L_256:
        /*0030*/ 	.byte	0x04, 0x05
        /*0032*/ 	.short	(.L_258 - .L_257)
.L_257:
        /*0034*/ 	.word	0x00000180
        /*0038*/ 	.word	0x00000001
        /*003c*/ 	.word	0x00000001


	//----- nvinfo : EIATTR_CBANK_PARAM_SIZE
	.align		4
.L_258:
        /*0040*/ 	.byte	0x03, 0x19
        /*0042*/ 	.short	0x0b80


	//----- nvinfo : EIATTR_PARAM_CBANK
	.align		4
        /*0044*/ 	.byte	0x04, 0x0a
        /*0046*/ 	.short	(.L_260 - .L_259)
	.align		4
.L_259:
        /*0048*/ 	.word	index@(.nv.constant0._ZN7cutlass13device_kernelIN5flash11enable_sm90INS1_16FlashAttnFwdSm90INS1_25CollectiveMainloopFwdSm90ILi2EN4cute5tupleIJNS5_1CILi1EEES8_S8_EEENS6_IJNS7_ILi64EEESA_SA_EEELi512ENS_10bfloat16_tEfNS_4arch4Sm90ELb0ELb1ELb0ELb1ELb1ELb1ELb1ELb0ELb0ELb1ELb1ELb0EEENS1_21CollectiveEpilogueFwdINS6_IJSA_NS7_ILi512EEESA_EEES9_SC_SE_Li256ELb1ELb1ELb1ELb0EEENS1_36VarlenDynamicPersistentTileSchedulerILi64ELi64ELi256ELi128ELb1ELb1ELb1ELb1ELb0ELb1EEEEEEEEEvNT_6ParamsE)
        /*004c*/ 	.short	0x0380
        /*004e*/ 	.short	0x0b80


	//----- nvinfo : EIATTR_SW_WAR
	.align		4
.L_260:
        /*0050*/ 	.byte	0x04, 0x36
        /*0052*/ 	.short	(.L_262 - .L_261)
.L_261:
        /*0054*/ 	.word	0x00000008
.L_262:


//--------------------- .nv.info._ZN7cutlass13device_kernelIN5flash11enable_sm90INS1_16FlashAttnFwdSm90INS1_25CollectiveMainloopFwdSm90ILi2EN4cute5tupleIJNS5_1CILi1EEES8_S8_EEENS6_IJNS7_ILi64EEESA_SA_EEELi512ENS_10bfloat16_tEfNS_4arch4Sm90ELb1ELb0ELb0ELb0ELb1ELb0ELb0ELb0ELb0ELb1ELb1ELb0EEENS1_21CollectiveEpilogueFwdINS6_IJSA_NS7_ILi512EEESA_EEES9_SC_SE_Li256ELb0ELb1ELb1ELb0EEENS1_19SingleTileSchedulerILb0ELb1ELb1ELi64EEEEEEEEEvNT_6ParamsE --------------------------
	.section	.nv.info._ZN7cutlass13device_kernelIN5flash11enable_sm90INS1_16FlashAttnFwdSm90INS1_25CollectiveMainloopFwdSm90ILi2EN4cute5tupleIJNS5_1CILi1EEES8_S8_EEENS6_IJNS7_ILi64EEESA_SA_EEELi512ENS_10bfloat16_tEfNS_4arch4Sm90ELb1ELb0ELb0ELb0ELb1ELb0ELb0ELb0ELb0ELb1ELb1ELb0EEENS1_21CollectiveEpilogueFwdINS6_IJSA_NS7_ILi512EEESA_EEES9_SC_SE_Li256ELb0ELb1ELb1ELb0EEENS1_19SingleTileSchedulerILb0ELb1ELb1ELi64EEEEEEEEEvNT_6ParamsE,"",@"SHT_CUDA_INFO"
	.sectionflags	@""
	.align	4


	//----- nvinfo : EIATTR_CUDA_API_VERSION
	.align		4
        /*0000*/ 	.byte	0x04, 0x37
        /*0002*/ 	.short	(.L_264 - .L_263)
.L_263:
        /*0004*/ 	.word	0x00000082


	//----- nvinfo : EIATTR_KPARAM_INFO
	.align		4
.L_264:
        /*0008*/ 	.byte	0x04, 0x17
        /*000a*/ 	.short	(.L_266 - .L_265)
.L_265:
        /*000c*/ 	.word	0x00000000
        /*0010*/ 	.short	0x0000
        /*0012*/ 	.short	0x0000
        /*0014*/ 	.byte	0x00, 0xf0, 0x01, 0x28


	//----- nvinfo : EIATTR_SPARSE_MMA_MASK
	.align		4
.L_266:
        /*0018*/ 	.byte	0x03, 0x50
        /*001a*/ 	.short	0x0000


	//----- nvinfo : EIATTR_MAXREG_COUNT
	.align		4
        /*001c*/ 	.byte	0x03, 0x1b
        /*001e*/ 	.short	0x00a8


	//----- nvinfo : EIATTR_MERCURY_ISA_VERSION
	.align		4
        /*0020*/ 	.byte	0x03, 0x5f
        /*0022*/ 	.short	0x0101


	//----- nvinfo : EIATTR_VRC_CTA_INIT_COUNT
	.align		4
        /*0024*/ 	.byte	0x02, 0x4a
	.zero		1
	.zero		1


	//----- nvinfo : EIATTR_EXIT_INSTR_OFFSETS
	.align		4
        /*0028*/ 	.byte	0x04, 0x1c
        /*002a*/ 	.short	(.L_268 - .L_267)


	//   ....[0]....
.L_267:
        /*002c*/ 	.word	0x00000010


	//----- nvinfo : EIATTR_MAX_THREADS
	.align		4
.L_268:
        /*0030*/ 	.byte	0x04, 0x05
        /*0032*/ 	.short	(.L_270 - .L_269)
.L_269:
        /*0034*/ 	.word	0x00000180
        /*0038*/ 	.word	0x00000001
        /*003c*/ 	.word	0x00000001


	//----- nvinfo : EIATTR_CBANK_PARAM_SIZE
	.align		4
.L_270:
        /*0040*/ 	.byte	0x03, 0x19
        /*0042*/ 	.short	0x0a00


	//----- nvinfo : EIATTR_PARAM_CBANK
	.align		4
        /*0044*/ 	.byte	0x04, 0x0a
        /*0046*/ 	.short	(.L_272 - .L_271)
	.align		4
.L_271:
        /*0048*/ 	.word	index@(.nv.constant0._ZN7cutlass13device_kernelIN5flash11enable_sm90INS1_16FlashAttnFwdSm90INS1_25CollectiveMainloopFwdSm90ILi2EN4cute5tupleIJNS5_1CILi1EEES8_S8_EEENS6_IJNS7_ILi64EEESA_SA_EEELi512ENS_10bfloat16_tEfNS_4arch4Sm90ELb1ELb0ELb0ELb0ELb1ELb0ELb0ELb0ELb0ELb1ELb1ELb0EEENS1_21CollectiveEpilogueFwdINS6_IJSA_NS7_ILi512EEESA_EEES9_SC_SE_Li256ELb0ELb1ELb1ELb0EEENS1_19SingleTileSchedulerILb0ELb1ELb1ELi64EEEEEEEEEvNT_6ParamsE)
        /*004c*/ 	.short	0x0380
        /*004e*/ 	.short	0x0a00


	//----- nvinfo : EIATTR_SW_WAR
	.align		4
.L_272:
        /*0050*/ 	.byte	0x04, 0x36
        /*0052*/ 	.short	(.L_274 - .L_273)
.L_273:
        /*0054*/ 	.word	0x00000008
.L_274:


//--------------------- .nv.info._ZN7cutlass13device_kernelIN5flash11enable_sm90INS1_16FlashAttnFwdSm90INS1_25CollectiveMainloopFwdSm90ILi2EN4cute5tupleIJNS5_1CILi1EEES8_S8_EEENS6_IJNS7_ILi64EEESA_SA_EEELi512ENS_10bfloat16_tEfNS_4arch4Sm90ELb1ELb0ELb0ELb0ELb1ELb0ELb1ELb0ELb0ELb1ELb1ELb0EEENS1_21CollectiveEpilogueFwdINS6_IJSA_NS7_ILi512EEESA_EEES9_SC_SE_Li256ELb0ELb1ELb1ELb0EEENS1_19SingleTileSchedulerILb0ELb1ELb1ELi64EEEEEEEEEvNT_6ParamsE --------------------------
	.section	.nv.info._ZN7cutlass13device_kernelIN5flash11enable_sm90INS1_16FlashAttnFwdSm90INS1_25CollectiveMainloopFwdSm90ILi2EN4cute5tupleIJNS5_1CILi1EEES8_S8_EEENS6_IJNS7_ILi64EEESA_SA_EEELi512ENS_10bfloat16_tEfNS_4arch4Sm90ELb1ELb0ELb0ELb0ELb1ELb0ELb1ELb0ELb0ELb1ELb1ELb0EEENS1_21CollectiveEpilogueFwdINS6_IJSA_NS7_ILi512EEESA_EEES9_SC_SE_Li256ELb0ELb1ELb1ELb0EEENS1_19SingleTileSchedulerILb0ELb1ELb1ELi64EEEEEEEEEvNT_6ParamsE,"",@"SHT_CUDA_INFO"
	.sectionflags	@""
	.align	4


	//----- nvinfo : EIATTR_CUDA_API_VERSION
	.align		4
        /*0000*/ 	.byte	0x04, 0x37
        /*0002*/ 	.short	(.L_276 - .L_275)
.L_275:
        /*0004*/ 	.word	0x00000082


	//----- nvinfo : EIATTR_KPARAM_INFO
	.align		4
.L_276:
        /*0008*/ 	.byte	0x04, 0x17
        /*000a*/ 	.short	(.L_278 - .L_277)
.L_277:
        /*000c*/ 	.word	0x00000000
        /*0010*/ 	.short	0x0000
        /*0012*/ 	.short	0x0000
        /*0014*/ 	.byte	0x00, 0xf0, 0x01, 0x2c


	//----- nvinfo : EIATTR_SPARSE_MMA_MASK
	.align		4
.L_278:
        /*0018*/ 	.byte	0x03, 0x50
        /*001a*/ 	.short	0x0000


	//----- nvinfo : EIATTR_MAXREG_COUNT
	.align		4
        /*001c*/ 	.byte	0x03, 0x1b
        /*001e*/ 	.short	0x00a8


	//----- nvinfo : EIATTR_MERCURY_ISA_VERSION
	.align		4
        /*0020*/ 	.byte	0x03, 0x5f
        /*0022*/ 	.short	0x0101


	//----- nvinfo : EIATTR_VRC_CTA_INIT_COUNT
	.align		4
        /*0024*/ 	.byte	0x02, 0x4a
	.zero		1
	.zero		1


	//----- nvinfo : EIATTR_EXIT_INSTR_OFFSETS
	.align		4
        /*0028*/ 	.byte	0x04, 0x1c
        /*002a*/ 	.short	(.L_280 - .L_279)


	//   ....[0]....
.L_279:
        /*002c*/ 	.word	0x00000010


	//----- nvinfo : EIATTR_MAX_THREADS
	.align		4
.L_280:
        /*0030*/ 	.byte	0x04, 0x05
        /*0032*/ 	.short	(.L_282 - .L_281)
.L_281:
        /*0034*/ 	.word	0x00000180
        /*0038*/ 	.word	0x00000001
        /*003c*/ 	.word	0x00000001


	//----- nvinfo : EIATTR_CBANK_PARAM_SIZE
	.align		4
.L_282:
        /*0040*/ 	.byte	0x03, 0x19
        /*0042*/ 	.short	0x0b00


	//----- nvinfo : EIATTR_PARAM_CBANK
	.align		4
        /*0044*/ 	.byte	0x04, 0x0a
        /*0046*/ 	.short	(.L_284 - .L_283)
	.align		4
.L_283:
        /*0048*/ 	.word	index@(.nv.constant0._ZN7cutlass13device_kernelIN5flash11enable_sm90INS1_16FlashAttnFwdSm90INS1_25CollectiveMainloopFwdSm90ILi2EN4cute5tupleIJNS5_1CILi1EEES8_S8_EEENS6_IJNS7_ILi64EEESA_SA_EEELi512ENS_10bfloat16_tEfNS_4arch4Sm90ELb1ELb0ELb0ELb0ELb1ELb0ELb1ELb0ELb0ELb1ELb1ELb0EEENS1_21CollectiveEpilogueFwdINS6_IJSA_NS7_ILi512EEESA_EEES9_SC_SE_Li256ELb0ELb1ELb1ELb0EEENS1_19SingleTileSchedulerILb0ELb1ELb1ELi64EEEEEEEEEvNT_6ParamsE)
        /*004c*/ 	.short	0x0380
        /*004e*/ 	.short	0x0b00


	//----- nvinfo : EIATTR_SW_WAR
	.align		4
.L_284:
        /*0050*/ 	.byte	0x04, 0x36
        /*0052*/ 	.short	(.L_286 - .L_285)
.L_285:
        /*0054*/ 	.word	0x00000008
.L_286:


//--------------------- .nv.info._ZN7cutlass13device_kernelIN5flash11enable_sm90INS1_16FlashAttnFwdSm90INS1_25CollectiveMainloopFwdSm90ILi2EN4cute5tupleIJNS5_1CILi1EEES8_S8_EEENS6_IJNS7_ILi64EEESA_SA_EEELi512ENS_10bfloat16_tEfNS_4arch4Sm90ELb1ELb0ELb0ELb1ELb1ELb0ELb0ELb0ELb0ELb1ELb1ELb0EEENS1_21CollectiveEpilogueFwdINS6_IJSA_NS7_ILi512EEESA_EEES9_SC_SE_Li256ELb1ELb1ELb1ELb0EEENS1_36VarlenDynamicPersistentTileSchedulerILi64ELi64ELi256ELi128ELb1ELb1ELb1ELb1ELb1ELb1EEEEEEEEEvNT_6ParamsE --------------------------
	.section	.nv.info._ZN7cutlass13device_kernelIN5flash11enable_sm90INS1_16FlashAttnFwdSm90INS1_25CollectiveMainloopFwdSm90ILi2EN4cute5tupleIJNS5_1CILi1EEES8_S8_EEENS6_IJNS7_ILi64EEESA_SA_EEELi512ENS_10bfloat16_tEfNS_4arch4Sm90ELb1ELb0ELb0ELb1ELb1ELb0ELb0ELb0ELb0ELb1ELb1ELb0EEENS1_21CollectiveEpilogueFwdINS6_IJSA_NS7_ILi512EEESA_EEES9_SC_SE_Li256ELb1ELb1ELb1ELb0EEENS1_36VarlenDynamicPersistentTileSchedulerILi64ELi64ELi256ELi128ELb1ELb1ELb1ELb1ELb1ELb1EEEEEEEEEvNT_6ParamsE,"",@"SHT_CUDA_INFO"
	.sectionflags	@""
	.align	4


	//----- nvinfo : EIATTR_CUDA_API_VERSION
	.align		4
        /*0000*/ 	.byte	0x04, 0x37
        /*0002*/ 	.short	(.L_288 - .L_287)
.L_287:
        /*0004*/ 	.word	0x00000082


	//----- nvinfo : EIATTR_KPARAM_INFO
	.align		4
.L_288:
        /*0008*/ 	.byte	0x04, 0x17
        /*000a*/ 	.short	(.L_290 - .L_289)
.L_289:
        /*000c*/ 	.word	0x00000000
        /*0010*/ 	.short	0x0000
        /*0012*/ 	.short	0x0000
        /*0014*/ 	.byte	0x00, 0xf0, 0x01, 0x2a


	//----- nvinfo : EIATTR_SPARSE_MMA_MASK
	.align		4
.L_290:
        /*0018*/ 	.byte	0x03, 0x50
        /*001a*/ 	.short	0x0000


	//----- nvinfo : EIATTR_MAXREG_COUNT
	.align		4
        /*001c*/ 	.byte	0x03, 0x1b
        /*001e*/ 	.short	0x00a8


	//----- nvinfo : EIATTR_MERCURY_ISA_VERSION
	.align		4
        /*0020*/ 	.byte	0x03, 0x5f
        /*0022*/ 	.short	0x0101


	//----- nvinfo : EIATTR_VRC_CTA_INIT_COUNT
	.align		4
        /*0024*/ 	.byte	0x02, 0x4a
	.zero		1
	.zero		1


	//----- nvinfo : EIATTR_EXIT_INSTR_OFFSETS
	.align		4
        /*0028*/ 	.byte	0x04, 0x1c
        /*002a*/ 	.short	(.L_292 - .L_291)


	//   ....[0]....
.L_291:
        /*002c*/ 	.word	0x00000010


	//----- nvinfo : EIATTR_MAX_THREADS
	.align		4
.L_292:
        /*0030*/ 	.byte	0x04, 0x05
        /*0032*/ 	.short	(.L_294 - .L_293)
.L_293:
        /*0034*/ 	.word	0x00000180
        /*0038*/ 	.word	0x00000001
        /*003c*/ 	.word	0x00000001


	//----- nvinfo : EIATTR_CBANK_PARAM_SIZE
	.align		4
.L_294:
        /*0040*/ 	.byte	0x03, 0x19
        /*0042*/ 	.short	0x0a80


	//----- nvinfo : EIATTR_PARAM_CBANK
	.align		4
        /*0044*/ 	.byte	0x04, 0x0a
        /*0046*/ 	.short	(.L_296 - .L_295)
	.align		4
.L_295:
        /*0048*/ 	.word	index@(.nv.constant0._ZN7cutlass13device_kernelIN5flash11enable_sm90INS1_16FlashAttnFwdSm90INS1_25CollectiveMainloopFwdSm90ILi2EN4cute5tupleIJNS5_1CILi1EEES8_S8_EEENS6_IJNS7_ILi64EEESA_SA_EEELi512ENS_10bfloat16_tEfNS_4arch4Sm90ELb1ELb0ELb0ELb1ELb1ELb0ELb0ELb0ELb0ELb1ELb1ELb0EEENS1_21CollectiveEpilogueFwdINS6_IJSA_NS7_ILi512EEESA_EEES9_SC_SE_Li256ELb1ELb1ELb1ELb0EEENS1_36VarlenDynamicPersistentTileSchedulerILi64ELi64ELi256ELi128ELb1ELb1ELb1ELb1ELb1ELb1EEEEEEEEEvNT_6ParamsE)
        /*004c*/ 	.short	0x0380
        /*004e*/ 	.short	0x0a80


	//----- nvinfo : EIATTR_SW_WAR
	.align		4
.L_296:
        /*0050*/ 	.byte	0x04, 0x36
        /*0052*/ 	.short	(.L_298 - .L_297)
.L_297:
        /*0054*/ 	.word	0x00000008
.L_298:


//--------------------- .nv.info._ZN7cutlass13device_kernelIN5flash11enable_sm90INS1_16FlashAttnFwdSm90INS1_25CollectiveMainloopFwdSm90ILi2EN4cute5tupleIJNS5_1CILi1EEES8_S8_EEENS6_IJNS7_ILi64EEESA_SA_EEELi512ENS_10bfloat16_tEfNS_4arch4Sm90ELb1ELb0ELb0ELb1ELb1ELb1ELb0ELb0ELb0ELb1ELb1ELb0EEENS1_21CollectiveEpilogueFwdINS6_IJSA_NS7_ILi512EEESA_EEES9_SC_SE_Li256ELb1ELb1ELb1ELb0EEENS1_36VarlenDynamicPersistentTileSchedulerILi64ELi64ELi256ELi128ELb1ELb1ELb1ELb1ELb1ELb1EEEEEEEEEvNT_6ParamsE --------------------------
	.section	.nv.info._ZN7cutlass13device_kernelIN5flash11enable_sm90INS1_16FlashAttnFwdSm90INS1_25CollectiveMainloopFwdSm90ILi2EN4cute5tupleIJNS5_1CILi1EEES8_S8_EEENS6_IJNS7_ILi64EEESA_SA_EEELi512ENS_10bfloat16_tEfNS_4arch4Sm90ELb1ELb0ELb0ELb1ELb1ELb1ELb0ELb0ELb0ELb1ELb1ELb0EEENS1_21CollectiveEpilogueFwdINS6_IJSA_NS7_ILi512EEESA_EEES9_SC_SE_Li256ELb1ELb1ELb1ELb0EEENS1_36VarlenDynamicPersistentTileSchedulerILi64ELi64ELi256ELi128ELb1ELb1ELb1ELb1ELb1ELb1EEEEEEEEEvNT_6ParamsE,"",@"SHT_CUDA_INFO"
	.sectionflags	@""
	.align	4


	//----- nvinfo : EIATTR_CUDA_API_VERSION
	.align		4
        /*0000*/ 	.byte	0x04, 0x37
        /*0002*/ 	.short	(.L_300 - .L_299)
.L_299:
        /*0004*/ 	.word	0x00000082


	//----- nvinfo : EIATTR_KPARAM_INFO
	.align		4
.L_300:
        /*0008*/ 	.byte	0x04, 0x17
        /*000a*/ 	.short	(.L_302 - .L_301)
.L_301:
        /*000c*/ 	.word	0x00000000
        /*0010*/ 	.short	0x0000
        /*0012*/ 	.short	0x0000
        /*0014*/ 	.byte	0x00, 0xf0, 0x01, 0x2a


	//----- nvinfo : EIATTR_SPARSE_MMA_MASK
	.align		4
.L_302:
        /*0018*/ 	.byte	0x03, 0x50
        /*001a*/ 	.short	0x0000


	//----- nvinfo : EIATTR_MAXREG_COUNT
	.align		4
        /*001c*/ 	.byte	0x03, 0x1b
        /*001e*/ 	.short	0x00a8


	//----- nvinfo : EIATTR_MERCURY_ISA_VERSION
	.align		4
        /*0020*/ 	.byte	0x03, 0x5f
        /*0022*/ 	.short	0x0101


	//----- nvinfo : EIATTR_VRC_CTA_INIT_COUNT
	.align		4
        /*0024*/ 	.byte	0x02, 0x4a
	.zero		1
	.zero		1


	//----- nvinfo : EIATTR_EXIT_INSTR_OFFSETS
	.align		4
        /*0028*/ 	.byte	0x04, 0x1c
        /*002a*/ 	.short	(.L_304 - .L_303)


	//   ....[0]....
.L_303:
        /*002c*/ 	.word	0x00000010


	//----- nvinfo : EIATTR_MAX_THREADS
	.align		4
.L_304:
        /*0030*/ 	.byte	0x04, 0x05
        /*0032*/ 	.short	(.L_306 - .L_305)
.L_305:
        /*0034*/ 	.word	0x00000180
        /*0038*/ 	.word	0x00000001
        /*003c*/ 	.word	0x00000001


	//----- nvinfo : EIATTR_CBANK_PARAM_SIZE
	.align		4
.L_306:
        /*0040*/ 	.byte	0x03, 0x19
        /*0042*/ 	.short	0x0a80


	//----- nvinfo : EIATTR_PARAM_CBANK
	.align		4
        /*0044*/ 	.byte	0x04, 0x0a
        /*0046*/ 	.short	(.L_308 - .L_307)
	.align		4
.L_307:
        /*0048*/ 	.word	index@(.nv.constant0._ZN7cutlass13device_kernelIN5flash11enable_sm90INS1_16FlashAttnFwdSm90INS1_25CollectiveMainloopFwdSm90ILi2EN4cute5tupleIJNS5_1CILi1EEES8_S8_EEENS6_IJNS7_ILi64EEESA_SA_EEELi512ENS_10bfloat16_tEfNS_4arch4Sm90ELb1ELb0ELb0ELb1ELb1ELb1ELb0ELb0ELb0ELb1ELb1ELb0EEENS1_21CollectiveEpilogueFwdINS6_IJSA_NS7_ILi512EEESA_EEES9_SC_SE_Li256ELb1ELb1ELb1ELb0EEENS1_36VarlenDynamicPersistentTileSchedulerILi64ELi64ELi256ELi128ELb1ELb1ELb1ELb1ELb1ELb1EEEEEEEEEvNT_6ParamsE)
        /*004c*/ 	.short	0x0380
        /*004e*/ 	.short	0x0a80


	//----- nvinfo : EIATTR_SW_WAR
	.align		4
.L_308:
        /*0050*/ 	.byte	0x04, 0x36
        /*0052*/ 	.short	(.L_310 - .L_309)
.L_309:
        /*0054*/ 	.word	0x00000008
.L_310:


//--------------------- .nv.info._ZN7cutlass13device_kernelIN5flash11enable_sm90INS1_16FlashAttnFwdSm90INS1_25CollectiveMainloopFwdSm90ILi2EN4cute5tupleIJNS5_1CILi1EEES8_S8_EEENS6_IJNS7_ILi64EEESA_SA_EEELi512ENS_10bfloat16_tEfNS_4arch4Sm90ELb1ELb0ELb0ELb1ELb1ELb0ELb1ELb0ELb0ELb1ELb1ELb0EEENS1_21CollectiveEpilogueFwdINS6_IJSA_NS7_ILi512EEESA_EEES9_SC_SE_Li256ELb1ELb1ELb1ELb0EEENS1_36VarlenDynamicPersistentTileSchedulerILi64ELi64ELi256ELi128ELb1ELb1ELb1ELb1ELb1ELb1EEEEEEEEEvNT_6ParamsE --------------------------
	.section	.nv.info._ZN7cutlass13device_kernelIN5flash11enable_sm90INS1_16FlashAttnFwdSm90INS1_25CollectiveMainloopFwdSm90ILi2EN4cute5tupleIJNS5_1CILi1EEES8_S8_EEENS6_IJNS7_ILi64EEESA_SA_EEELi512ENS_10bfloat16_tEfNS_4arch4Sm90ELb1ELb0ELb0ELb1ELb1ELb0ELb1ELb0ELb0ELb1ELb1ELb0EEENS1_21CollectiveEpilogueFwdINS6_IJSA_NS7_ILi512EEESA_EEES9_SC_SE_Li256ELb1ELb1ELb1ELb0EEENS1_36VarlenDynamicPersistentTileSchedulerILi64ELi64ELi256ELi128ELb1ELb1ELb1ELb1ELb1ELb1EEEEEEEEEvNT_6ParamsE,"",@"SHT_CUDA_INFO"
	.sectionflags	@""
	.align	4


	//----- nvinfo : EIATTR_CUDA_API_VERSION
	.align		4
        /*0000*/ 	.byte	0x04, 0x37
        /*0002*/ 	.short	(.L_312 - .L_311)
.L_311:
        /*0004*/ 	.word	0x00000082


	//----- nvinfo : EIATTR_KPARAM_INFO
	.align		4
.L_312:
        /*0008*/ 	.byte	0x04, 0x17
        /*000a*/ 	.short	(.L_314 - .L_313)
.L_313:
        /*000c*/ 	.word	0x00000000
        /*0010*/ 	.short	0x0000
        /*0012*/ 	.short	0x0000
        /*0014*/ 	.byte	0x00, 0xf0, 0x01, 0x2e


	//----- nvinfo : EIATTR_SPARSE_MMA_MASK
	.align		4
.L_314:
        /*0018*/ 	.byte	0x03, 0x50
        /*001a*/ 	.short	0x0000


	//----- nvinfo : EIATTR_MAXREG_COUNT
	.align		4
        /*001c*/ 	.byte	0x03, 0x1b
        /*001e*/ 	.short	0x00a8


	//----- nvinfo : EIATTR_MERCURY_ISA_VERSION
	.align		4
        /*0020*/ 	.byte	0x03, 0x5f
        /*0022*/ 	.short	0x0101


	//----- nvinfo : EIATTR_VRC_CTA_INIT_COUNT
	.align		4
        /*0024*/ 	.byte	0x02, 0x4a
	.zero		1
	.zero		1


	//----- nvinfo : EIATTR_EXIT_INSTR_OFFSETS
	.align		4
        /*0028*/ 	.byte	0x04, 0x1c
        /*002a*/ 	.short	(.L_316 - .L_315)


	//   ....[0]....
.L_315:
        /*002c*/ 	.word	0x00000010


	//----- nvinfo : EIATTR_MAX_THREADS
	.align		4
.L_316:
        /*0030*/ 	.byte	0x04, 0x05
        /*0032*/ 	.short	(.L_318 - .L_317)
.L_317:
        /*0034*/ 	.word	0x00000180
        /*0038*/ 	.word	0x00000001
        /*003c*/ 	.word	0x00000001


	//----- nvinfo : EIATTR_CBANK_PARAM_SIZE
	.align		4
.L_318:
        /*0040*/ 	.byte	0x03, 0x19
        /*0042*/ 	.short	0x0b80


	//----- nvinfo : EIATTR_PARAM_CBANK
	.align		4
        /*0044*/ 	.byte	0x04, 0x0a
        /*0046*/ 	.short	(.L_320 - .L_319)
	.align		4
.L_319:
        /*0048*/ 	.word	index@(.nv.constant0._ZN7cutlass13device_kernelIN5flash11enable_sm90INS1_16FlashAttnFwdSm90INS1_25CollectiveMainloopFwdSm90ILi2EN4cute5tupleIJNS5_1CILi1EEES8_S8_EEENS6_IJNS7_ILi64EEESA_SA_EEELi512ENS_10bfloat16_tEfNS_4arch4Sm90ELb1ELb0ELb0ELb1ELb1ELb0ELb1ELb0ELb0ELb1ELb1ELb0EEENS1_21CollectiveEpilogueFwdINS6_IJSA_NS7_ILi512EEESA_EEES9_SC_SE_Li256ELb1ELb1ELb1ELb0EEENS1_36VarlenDynamicPersistentTileSchedulerILi64ELi64ELi256ELi128ELb1ELb1ELb1ELb1ELb1ELb1EEEEEEEEEvNT_6ParamsE)
        /*004c*/ 	.short	0x0380
        /*004e*/ 	.short	0x0b80


	//----- nvinfo : EIATTR_SW_WAR
	.align		4
.L_320:
        /*0050*/ 	.byte	0x04, 0x36
        /*0052*/ 	.short	(.L_322 - .L_321)
.L_321:
        /*0054*/ 	.word	0x00000008
.L_322:


//--------------------- .nv.info._ZN7cutlass13device_kernelIN5flash11enable_sm90INS1_16FlashAttnFwdSm90INS1_25CollectiveMainloopFwdSm90ILi2EN4cute5tupleIJNS5_1CILi1EEES8_S8_EEENS6_IJNS7_ILi64EEESA_SA_EEELi512ENS_10bfloat16_tEfNS_4arch4Sm90ELb1ELb0ELb0ELb1ELb1ELb1ELb1ELb0ELb0ELb1ELb1ELb0EEENS1_21CollectiveEpilogueFwdINS6_IJSA_NS7_ILi512EEESA_EEES9_SC_SE_Li256ELb1ELb1ELb1ELb0EEENS1_36VarlenDynamicPersistentTileSchedulerILi64ELi64ELi256ELi128ELb1ELb1ELb1ELb1ELb1ELb1EEEEEEEEEvNT_6ParamsE --------------------------
	.section	.nv.info._ZN7cutlass13device_kernelIN5flash11enable_sm90INS1_16FlashAttnFwdSm90INS1_25CollectiveMainloopFwdSm90ILi2EN4cute5tupleIJNS5_1CILi1EEES8_S8_EEENS6_IJNS7_ILi64EEESA_SA_EEELi512ENS_10bfloat16_tEfNS_4arch4Sm90ELb1ELb0ELb0ELb1ELb1ELb1ELb1ELb0ELb0ELb1ELb1ELb0EEENS1_21CollectiveEpilogueFwdINS6_IJSA_NS7_ILi512EEESA_EEES9_SC_SE_Li256ELb1ELb1ELb1ELb0EEENS1_36VarlenDynamicPersistentTileSchedulerILi64ELi64ELi256ELi128ELb1ELb1ELb1ELb1ELb1ELb1EEEEEEEEEvNT_6ParamsE,"",@"SHT_CUDA_INFO"
	.sectionflags	@""
	.align	4


	//----- nvinfo : EIATTR_CUDA_API_VERSION
	.align		4
        /*0000*/ 	.byte	0x04, 0x37
        /*0002*/ 	.short	(.L_324 - .L_323)
.L_323:
        /*0004*/ 	.word	0x00000082


	//----- nvinfo : EIATTR_KPARAM_INFO
	.align		4
.L_324:
        /*0008*/ 	.byte	0x04, 0x17
        /*000a*/ 	.short	(.L_326 - .L_325)
.L_325:
        /*000c*/ 	.word	0x00000000
        /*0010*/ 	.short	0x0000
        /*0012*/ 	.short	0x0000
        /*0014*/ 	.byte	0x00, 0xf0, 0x01, 0x2e


	//----- nvinfo : EIATTR_SPARSE_MMA_MASK
	.align		4
.L_326:
        /*0018*/ 	.byte	0x03, 0x50
        /*001a*/ 	.short	0x0000


	//----- nvinfo : EIATTR_MAXREG_COUNT
	.align		4
        /*001c*/ 	.byte	0x03, 0x1b
        /*001e*/ 	.short	0x00a8


	//----- nvinfo : EIATTR_MERCURY_ISA_VERSION
	.align		4
        /*0020*/ 	.byte	0x03, 0x5f
        /*0022*/ 	.short	0x0101


	//----- nvinfo : EIATTR_VRC_CTA_INIT_COUNT
	.align		4
        /*0024*/ 	.byte	0x02, 0x4a
	.zero		1
	.zero		1


	//----- nvinfo : EIATTR_EXIT_INSTR_OFFSETS
	.align		4
        /*0028*/ 	.byte	0x04, 0x1c
        /*002a*/ 	.short	(.L_328 - .L_327)


	//   ....[0]....
.L_327:
        /*002c*/ 	.word	0x00000010


	//----- nvinfo : EIATTR_MAX_THREADS
	.align		4
.L_328:
        /*0030*/ 	.byte	0x04, 0x05
        /*0032*/ 	.short	(.L_330 - .L_329)
.L_329:
        /*0034*/ 	.word	0x00000180
        /*0038*/ 	.word	0x00000001
        /*003c*/ 	.word	0x00000001


	//----- nvinfo : EIATTR_CBANK_PARAM_SIZE
	.align		4
.L_330:
        /*0040*/ 	.byte	0x03, 0x19
        /*0042*/ 	.short	0x0b80


	//----- nvinfo : EIATTR_PARAM_CBANK
	.align		4
        /*0044*/ 	.byte	0x04, 0x0a
        /*0046*/ 	.short	(.L_332 - .L_331)
	.align		4
.L_331:
        /*0048*/ 	.word	index@(.nv.constant0._ZN7cutlass13device_kernelIN5flash11enable_sm90INS1_16FlashAttnFwdSm90INS1_25CollectiveMainloopFwdSm90ILi2EN4cute5tupleIJNS5_1CILi1EEES8_S8_EEENS6_IJNS7_ILi64EEESA_SA_EEELi512ENS_10bfloat16_tEfNS_4arch4Sm90ELb1ELb0ELb0ELb1ELb1ELb1ELb1ELb0ELb0ELb1ELb1ELb0EEENS1_21CollectiveEpilogueFwdINS6_IJSA_NS7_ILi512EEESA_EEES9_SC_SE_Li256ELb1ELb1ELb1ELb0EEENS1_36VarlenDynamicPersistentTileSchedulerILi64ELi64ELi256ELi128ELb1ELb1ELb1ELb1ELb1ELb1EEEEEEEEEvNT_6ParamsE)
        /*004c*/ 	.short	0x0380
        /*004e*/ 	.short	0x0b80


	//----- nvinfo : EIATTR_SW_WAR
	.align		4
.L_332:
        /*0050*/ 	.byte	0x04, 0x36
        /*0052*/ 	.short	(.L_334 - .L_333)
.L_333:
        /*0054*/ 	.word	0x00000008
.L_334:


//--------------------- .nv.callgraph             --------------------------
	.section	.nv.callgraph,"",@"SHT_CUDA_CALLGRAPH"
	.align	4
	.sectionentsize	8
	.align		4
        /*0000*/ 	.word	0x00000000
	.align		4
        /*0004*/ 	.word	0xffffffff
	.align		4
        /*0008*/ 	.word	0x00000000
	.align		4
        /*000c*/ 	.word	0xfffffffe
	.align		4
        /*0010*/ 	.word	0x00000000
	.align		4
        /*0014*/ 	.word	0xfffffffd
	.align		4
        /*0018*/ 	.word	0x00000000
	.align		4
        /*001c*/ 	.word	0xfffffffc


//--------------------- .nv.constant4             --------------------------
	.section	.nv.constant4,"a",@progbits
	.align	8
	.align		8
.nv.constant4:
        /*0000*/ 	.dword	_ZN81_INTERNAL_e004f4dd_45_flash_fwd_hdim64_512_bf16_paged_split_sm90_cu_49158569_34414cuda3std3__45__cpo5beginE
	.align		8
        /*0008*/ 	.dword	_ZN81_INTERNAL_e004f4dd_45_flash_fwd_hdim64_512_bf16_paged_split_sm90_cu_49158569_34414cuda3std3__45__cpo3endE
	.align		8
        /*0010*/ 	.dword	_ZN81_INTERNAL_e004f4dd_45_flash_fwd_hdim64_512_bf16_paged_split_sm90_cu_49158569_34414cuda3std3__45__cpo6cbeginE
	.align		8
        /*0018*/ 	.dword	_ZN81_INTERNAL_e004f4dd_45_flash_fwd_hdim64_512_bf16_paged_split_sm90_cu_49158569_34414cuda3std3__45__cpo4cendE
	.align		8
        /*0020*/ 	.dword	_ZN81_INTERNAL_e004f4dd_45_flash_fwd_hdim64_512_bf16_paged_split_sm90_cu_49158569_34414cuda3std3__483_GLOBAL__N__e004f4dd_45_flash_fwd_hdim64_512_bf16_paged_split_sm90_cu_49158569_34416ignoreE
	.align		8
        /*0028*/ 	.dword	_ZN81_INTERNAL_e004f4dd_45_flash_fwd_hdim64_512_bf16_paged_split_sm90_cu_49158569_34414cuda3std3__419piecewise_constructE
	.align		8
        /*0030*/ 	.dword	_ZN81_INTERNAL_e004f4dd_45_flash_fwd_hdim64_512_bf16_paged_split_sm90_cu_49158569_34414cuda3std3__48in_placeE
	.align		8
        /*0038*/ 	.dword	_ZN81_INTERNAL_e004f4dd_45_flash_fwd_hdim64_512_bf16_paged_split_sm90_cu_49158569_34414cuda3std6ranges3__45__cpo4swapE
	.align		8
        /*0040*/ 	.dword	_ZN81_INTERNAL_e004f4dd_45_flash_fwd_hdim64_512_bf16_paged_split_sm90_cu_49158569_34414cuda3std6ranges3__45__cpo9iter_moveE
	.align		8
        /*0048*/ 	.dword	_ZN81_INTERNAL_e004f4dd_45_flash_fwd_hdim64_512_bf16_paged_split_sm90_cu_49158569_34414cute7productE
	.align		8
        /*0050*/ 	.dword	_ZN81_INTERNAL_e004f4dd_45_flash_fwd_hdim64_512_bf16_paged_split_sm90_cu_49158569_34414cute1_E


//--------------------- .text._ZN7cutlass13device_kernelIN5flash11enable_sm90INS1_16FlashAttnFwdSm90INS1_25CollectiveMainloopFwdSm90ILi2EN4cute5tupleIJNS5_1CILi1EEES8_S8_EEENS6_IJNS7_ILi64EEESA_SA_EEELi512ENS_10bfloat16_tEfNS_4arch4Sm90ELb0ELb0ELb0ELb0ELb1ELb0ELb0ELb0ELb0ELb1ELb1ELb0EEENS1_21CollectiveEpilogueFwdINS6_IJSA_NS7_ILi512EEESA_EEES9_SC_SE_Li256ELb0ELb1ELb1ELb0EEENS1_19SingleTileSchedulerILb0ELb1ELb1ELi64EEEEEEEEEvNT_6ParamsE --------------------------
	.section	.text._ZN7cutlass13device_kernelIN5flash11enable_sm90INS1_16FlashAttnFwdSm90INS1_25CollectiveMainloopFwdSm90ILi2EN4cute5tupleIJNS5_1CILi1EEES8_S8_EEENS6_IJNS7_ILi64EEESA_SA_EEELi512ENS_10bfloat16_tEfNS_4arch4Sm90ELb0ELb0ELb0ELb0ELb1ELb0ELb0ELb0ELb0ELb1ELb1ELb0EEENS1_21CollectiveEpilogueFwdINS6_IJSA_NS7_ILi512EEESA_EEES9_SC_SE_Li256ELb0ELb1ELb1ELb0EEENS1_19SingleTileSchedulerILb0ELb1ELb1ELi64EEEEEEEEEvNT_6ParamsE,"ax",@progbits
	.align	128
.text._ZN7cutlass13device_kernelIN5flash11enable_sm90INS1_16FlashAttnFwdSm90INS1_25CollectiveMainloopFwdSm90ILi2EN4cute5tupleIJNS5_1CILi1EEES8_S8_EEENS6_IJNS7_ILi64EEESA_SA_EEELi512ENS_10bfloat16_tEfNS_4arch4Sm90ELb0ELb0ELb0ELb0ELb1ELb0ELb0ELb0ELb0ELb1ELb1ELb0EEENS1_21CollectiveEpilogueFwdINS6_IJSA_NS7_ILi512EEESA_EEES9_SC_SE_Li256ELb0ELb1ELb1ELb0EEENS1_19SingleTileSchedulerILb0ELb1ELb1ELi64EEEEEEEEEvNT_6ParamsE:
        .type           _ZN7cutlass13device_kernelIN5flash11enable_sm90INS1_16FlashAttnFwdSm90INS1_25CollectiveMainloopFwdSm90ILi2EN4cute5tupleIJNS5_1CILi1EEES8_S8_EEENS6_IJNS7_ILi64EEESA_SA_EEELi512ENS_10bfloat16_tEfNS_4arch4Sm90ELb0ELb0ELb0ELb0ELb1ELb0ELb0ELb0ELb0ELb1ELb1ELb0EEENS1_21CollectiveEpilogueFwdINS6_IJSA_NS7_ILi512EEESA_EEES9_SC_SE_Li256ELb0ELb1ELb1ELb0EEENS1_19SingleTileSchedulerILb0ELb1ELb1ELi64EEEEEEEEEvNT_6ParamsE,@function
        .size           _ZN7cutlass13device_kernelIN5flash11enable_sm90INS1_16FlashAttnFwdSm90INS1_25CollectiveMainloopFwdSm90ILi2EN4cute5tupleIJNS5_1CILi1EEES8_S8_EEENS6_IJNS7_ILi64EEESA_SA_EEELi512ENS_10bfloat16_tEfNS_4arch4Sm90ELb0ELb0ELb0ELb0ELb1ELb0ELb0ELb0ELb0ELb1ELb1ELb0EEENS1_21CollectiveEpilogueFwdINS6_IJSA_NS7_ILi512EEESA_EEES9_SC_SE_Li256ELb0ELb1ELb1ELb0EEENS1_19SingleTileSchedulerILb0ELb1ELb1ELi64EEEEEEEEEvNT_6ParamsE,(.L_x_18 - _ZN7cutlass13device_kernelIN5flash11enable_sm90INS1_16FlashAttnFwdSm90INS1_25CollectiveMainloopFwdSm90ILi2EN4cute5tupleIJNS5_1CILi1EEES8_S8_EEENS6_IJNS7_ILi64EEESA_SA_EEELi512ENS_10bfloat16_tEfNS_4arch4Sm90ELb0ELb0ELb0ELb0ELb1ELb0ELb0ELb0ELb0ELb1ELb1ELb0EEENS1_21CollectiveEpilogueFwdINS6_IJSA_NS7_ILi512EEESA_EEES9_SC_SE_Li256ELb0ELb1ELb1ELb0EEENS1_19SingleTileSchedulerILb0ELb1ELb1ELi64EEEEEEEEEvNT_6ParamsE)
        .other          _ZN7cutlass13device_kernelIN5flash11enable_sm90INS1_16FlashAttnFwdSm90INS1_25CollectiveMainloopFwdSm90ILi2EN4cute5tupleIJNS5_1CILi1EEES8_S8_EEENS6_IJNS7_ILi64EEESA_SA_EEELi512ENS_10bfloat16_tEfNS_4arch4Sm90ELb0ELb0ELb0ELb0ELb1ELb0ELb0ELb0ELb0ELb1ELb1ELb0EEENS1_21CollectiveEpilogueFwdINS6_IJSA_NS7_ILi512EEESA_EEES9_SC_SE_Li256ELb0ELb1ELb1ELb0EEENS1_19SingleTileSchedulerILb0ELb1ELb1ELi64EEEEEEEEEvNT_6ParamsE,@"STO_CUDA_ENTRY STV_DEFAULT"
_ZN7cutlass13device_kernelIN5flash11enable_sm90INS1_16FlashAttnFwdSm90INS1_25CollectiveMainloopFwdSm90ILi2EN4cute5tupleIJNS5_1CILi1EEES8_S8_EEENS6_IJNS7_ILi64EEESA_SA_EEELi512ENS_10bfloat16_tEfNS_4arch4Sm90ELb0ELb0ELb0ELb0ELb1ELb0ELb0ELb0ELb0ELb1ELb1ELb0EEENS1_21CollectiveEpilogueFwdINS6_IJSA_NS7_ILi512EEESA_EEES9_SC_SE_Li256ELb0ELb1ELb1ELb0EEENS1_19SingleTileSchedulerILb0ELb1ELb1ELi64EEEEEEEEEvNT_6ParamsE:
[----:B------:R-:W-:Y:S01]  /*0000*/  LDC R1, c[0x0][0x37c] ;  /* 0x0000df00ff017b82 */ /* 0x000fe20000000800 */
[----:B------:R-:W-:Y:S05]  /*0010*/  EXIT ;  /* 0x000000000000794d */ /* 0x000fea0003800000 */
.L_x_0:
[----:B------:R-:W-:-:S00]  /*0020*/  BRA `(.L_x_0) ;  /* 0xfffffffc00fc7947 */ /* 0x000fc0000383ffff */
[----:B------:R-:W-:-:S00]  /*0030*/  NOP ;  /* 0x0000000000007918 */ /* 0x000fc00000000000 */
        /* <DEDUP_REMOVED lines=12> */
.L_x_18:


//--------------------- .text._ZN7cutlass13device_kernelIN5flash11enable_sm90INS1_16FlashAttnFwdSm90INS1_25CollectiveMainloopFwdSm90ILi2EN4cute5tupleIJNS5_1CILi1EEES8_S8_EEENS6_IJNS7_ILi64EEESA_SA_EEELi512ENS_10bfloat16_tEfNS_4arch4Sm90ELb0ELb0ELb0ELb0ELb1ELb0ELb1ELb0ELb0ELb1ELb1ELb0EEENS1_21CollectiveEpilogueFwdINS6_IJSA_NS7_ILi512EEESA_EEES9_SC_SE_Li256ELb0ELb1ELb1ELb0EEENS1_19SingleTileSchedulerILb0ELb1ELb1ELi64EEEEEEEEEvNT_6ParamsE --------------------------
	.section	.text._ZN7cutlass13device_kernelIN5flash11enable_sm90INS1_16FlashAttnFwdSm90INS1_25CollectiveMainloopFwdSm90ILi2EN4cute5tupleIJNS5_1CILi1EEES8_S8_EEENS6_IJNS7_ILi64EEESA_SA_EEELi512ENS_10bfloat16_tEfNS_4arch4Sm90ELb0ELb0ELb0ELb0ELb1ELb0ELb1ELb0ELb0ELb1ELb1ELb0EEENS1_21CollectiveEpilogueFwdINS6_IJSA_NS7_ILi512EEESA_EEES9_SC_SE_Li256ELb0ELb1ELb1ELb0EEENS1_19SingleTileSchedulerILb0ELb1ELb1ELi64EEEEEEEEEvNT_6ParamsE,"ax",@progbits
	.align	128
.text._ZN7cutlass13device_kernelIN5flash11enable_sm90INS1_16FlashAttnFwdSm90INS1_25CollectiveMainloopFwdSm90ILi2EN4cute5tupleIJNS5_1CILi1EEES8_S8_EEENS6_IJNS7_ILi64EEESA_SA_EEELi512ENS_10bfloat16_tEfNS_4arch4Sm90ELb0ELb0ELb0ELb0ELb1ELb0ELb1ELb0ELb0ELb1ELb1ELb0EEENS1_21CollectiveEpilogueFwdINS6_IJSA_NS7_ILi512EEESA_EEES9_SC_SE_Li256ELb0ELb1ELb1ELb0EEENS1_19SingleTileSchedulerILb0ELb1ELb1ELi64EEEEEEEEEvNT_6ParamsE:
        .type           _ZN7cutlass13device_kernelIN5flash11enable_sm90INS1_16FlashAttnFwdSm90INS1_25CollectiveMainloopFwdSm90ILi2EN4cute5tupleIJNS5_1CILi1EEES8_S8_EEENS6_IJNS7_ILi64EEESA_SA_EEELi512ENS_10bfloat16_tEfNS_4arch4Sm90ELb0ELb0ELb0ELb0ELb1ELb0ELb1ELb0ELb0ELb1ELb1ELb0EEENS1_21CollectiveEpilogueFwdINS6_IJSA_NS7_ILi512EEESA_EEES9_SC_SE_Li256ELb0ELb1ELb1ELb0EEENS1_19SingleTileSchedulerILb0ELb1ELb1ELi64EEEEEEEEEvNT_6ParamsE,@function
        .size           _ZN7cutlass13device_kernelIN5flash11enable_sm90INS1_16FlashAttnFwdSm90INS1_25CollectiveMainloopFwdSm90ILi2EN4cute5tupleIJNS5_1CILi1EEES8_S8_EEENS6_IJNS7_ILi64EEESA_SA_EEELi512ENS_10bfloat16_tEfNS_4arch4Sm90ELb0ELb0ELb0ELb0ELb1ELb0ELb1ELb0ELb0ELb1ELb1ELb0EEENS1_21CollectiveEpilogueFwdINS6_IJSA_NS7_ILi512EEESA_EEES9_SC_SE_Li256ELb0ELb1ELb1ELb0EEENS1_19SingleTileSchedulerILb0ELb1ELb1ELi64EEEEEEEEEvNT_6ParamsE,(.L_x_19 - _ZN7cutlass13device_kernelIN5flash11enable_sm90INS1_16FlashAttnFwdSm90INS1_25CollectiveMainloopFwdSm90ILi2EN4cute5tupleIJNS5_1CILi1EEES8_S8_EEENS6_IJNS7_ILi64EEESA_SA_EEELi512ENS_10bfloat16_tEfNS_4arch4Sm90ELb0ELb0ELb0ELb0ELb1ELb0ELb1ELb0ELb0ELb1ELb1ELb0EEENS1_21CollectiveEpilogueFwdINS6_IJSA_NS7_ILi512EEESA_EEES9_SC_SE_Li256ELb0ELb1ELb1ELb0EEENS1_19SingleTileSchedulerILb0ELb1ELb1ELi64EEEEEEEEEvNT_6ParamsE)
        .other          _ZN7cutlass13device_kernelIN5flash11enable_sm90INS1_16FlashAttnFwdSm90INS1_25CollectiveMainloopFwdSm90ILi2EN4cute5tupleIJNS5_1CILi1EEES8_S8_EEENS6_IJNS7_ILi64EEESA_SA_EEELi512ENS_10bfloat16_tEfNS_4arch4Sm90ELb0ELb0ELb0ELb0ELb1ELb0ELb1ELb0ELb0ELb1ELb1ELb0EEENS1_21CollectiveEpilogueFwdINS6_IJSA_NS7_ILi512EEESA_EEES9_SC_SE_Li256ELb0ELb1ELb1ELb0EEENS1_19SingleTileSchedulerILb0ELb1ELb1ELi64EEEEEEEEEvNT_6ParamsE,@"STO_CUDA_ENTRY STV_DEFAULT"
_ZN7cutlass13device_kernelIN5flash11enable_sm90INS1_16FlashAttnFwdSm90INS1_25CollectiveMainloopFwdSm90ILi2EN4cute5tupleIJNS5_1CILi1EEES8_S8_EEENS6_IJNS7_ILi64EEESA_SA_EEELi512ENS_10bfloat16_tEfNS_4arch4Sm90ELb0ELb0ELb0ELb0ELb1ELb0ELb1ELb0ELb0ELb1ELb1ELb0EEENS1_21CollectiveEpilogueFwdINS6_IJSA_NS7_ILi512EEESA_EEES9_SC_SE_Li256ELb0ELb1ELb1ELb0EEENS1_19SingleTileSchedulerILb0ELb1ELb1ELi64EEEEEEEEEvNT_6ParamsE:
[----:B------:R-:W-:Y:S01]  /*0000*/  LDC R1, c[0x0][0x37c] ;  /* 0x0000df00ff017b82 */ /* 0x000fe20000000800 */
[----:B------:R-:W-:Y:S05]  /*0010*/  EXIT ;  /* 0x000000000000794d */ /* 0x000fea0003800000 */
.L_x_1:
        /* <DEDUP_REMOVED lines=14> */
.L_x_19:


//--------------------- .text._ZN7cutlass13device_kernelIN5flash11enable_sm90INS1_16FlashAttnFwdSm90INS1_25CollectiveMainloopFwdSm90ILi2EN4cute5tupleIJNS5_1CILi1EEES8_S8_EEENS6_IJNS7_ILi64EEESA_SA_EEELi512ENS_10bfloat16_tEfNS_4arch4Sm90ELb0ELb0ELb0ELb1ELb1ELb0ELb0ELb0ELb0ELb1ELb1ELb0EEENS1_21CollectiveEpilogueFwdINS6_IJSA_NS7_ILi512EEESA_EEES9_SC_SE_Li256ELb1ELb1ELb1ELb0EEENS1_36VarlenDynamicPersistentTileSchedulerILi64ELi64ELi256ELi128ELb1ELb1ELb1ELb0ELb1ELb1EEEEEEEEEvNT_6ParamsE --------------------------
	.section	.text._ZN7cutlass13device_kernelIN5flash11enable_sm90INS1_16FlashAttnFwdSm90INS1_25CollectiveMainloopFwdSm90ILi2EN4cute5tupleIJNS5_1CILi1EEES8_S8_EEENS6_IJNS7_ILi64EEESA_SA_EEELi512ENS_10bfloat16_tEfNS_4arch4Sm90ELb0ELb0ELb0ELb1ELb1ELb0ELb0ELb0ELb0ELb1ELb1ELb0EEENS1_21CollectiveEpilogueFwdINS6_IJSA_NS7_ILi512EEESA_EEES9_SC_SE_Li256ELb1ELb1ELb1ELb0EEENS1_36VarlenDynamicPersistentTileSchedulerILi64ELi64ELi256ELi128ELb1ELb1ELb1ELb0ELb1ELb1EEEEEEEEEvNT_6ParamsE,"ax",@progbits
	.align	128
.text._ZN7cutlass13device_kernelIN5flash11enable_sm90INS1_16FlashAttnFwdSm90INS1_25CollectiveMainloopFwdSm90ILi2EN4cute5tupleIJNS5_1CILi1EEES8_S8_EEENS6_IJNS7_ILi64EEESA_SA_EEELi512ENS_10bfloat16_tEfNS_4arch4Sm90ELb0ELb0ELb0ELb1ELb1ELb0ELb0ELb0ELb0ELb1ELb1ELb0EEENS1_21CollectiveEpilogueFwdINS6_IJSA_NS7_ILi512EEESA_EEES9_SC_SE_Li256ELb1ELb1ELb1ELb0EEENS1_36VarlenDynamicPersistentTileSchedulerILi64ELi64ELi256ELi128ELb1ELb1ELb1ELb0ELb1ELb1EEEEEEEEEvNT_6ParamsE:
        .type           _ZN7cutlass13device_kernelIN5flash11enable_sm90INS1_16FlashAttnFwdSm90INS1_25CollectiveMainloopFwdSm90ILi2EN4cute5tupleIJNS5_1CILi1EEES8_S8_EEENS6_IJNS7_ILi64EEESA_SA_EEELi512ENS_10bfloat16_tEfNS_4arch4Sm90ELb0ELb0ELb0ELb1ELb1ELb0ELb0ELb0ELb0ELb1ELb1ELb0EEENS1_21CollectiveEpilogueFwdINS6_IJSA_NS7_ILi512EEESA_EEES9_SC_SE_Li256ELb1ELb1ELb1ELb0EEENS1_36VarlenDynamicPersistentTileSchedulerILi64ELi64ELi256ELi128ELb1ELb1ELb1ELb0ELb1ELb1EEEEEEEEEvNT_6ParamsE,@function
        .size           _ZN7cutlass13device_kernelIN5flash11enable_sm90INS1_16FlashAttnFwdSm90INS1_25CollectiveMainloopFwdSm90ILi2EN4cute5tupleIJNS5_1CILi1EEES8_S8_EEENS6_IJNS7_ILi64EEESA_SA_EEELi512ENS_10bfloat16_tEfNS_4arch4Sm90ELb0ELb0ELb0ELb1ELb1ELb0ELb0ELb0ELb0ELb1ELb1ELb0EEENS1_21CollectiveEpilogueFwdINS6_IJSA_NS7_ILi512EEESA_EEES9_SC_SE_Li256ELb1ELb1ELb1ELb0EEENS1_36VarlenDynamicPersistentTileSchedulerILi64ELi64ELi256ELi128ELb1ELb1ELb1ELb0ELb1ELb1EEEEEEEEEvNT_6ParamsE,(.L_x_20 - _ZN7cutlass13device_kernelIN5flash11enable_sm90INS1_16FlashAttnFwdSm90INS1_25CollectiveMainloopFwdSm90ILi2EN4cute5tupleIJNS5_1CILi1EEES8_S8_EEENS6_IJNS7_ILi64EEESA_SA_EEELi512ENS_10bfloat16_tEfNS_4arch4Sm90ELb0ELb0ELb0ELb1ELb1ELb0ELb0ELb0ELb0ELb1ELb1ELb0EEENS1_21CollectiveEpilogueFwdINS6_IJSA_NS7_ILi512EEESA_EEES9_SC_SE_Li256ELb1ELb1ELb1ELb0EEENS1_36VarlenDynamicPersistentTileSchedulerILi64ELi64ELi256ELi128ELb1ELb1ELb1ELb0ELb1ELb1EEEEEEEEEvNT_6ParamsE)
        .other          _ZN7cutlass13device_kernelIN5flash11enable_sm90INS1_16FlashAttnFwdSm90INS1_25CollectiveMainloopFwdSm90ILi2EN4cute5tupleIJNS5_1CILi1EEES8_S8_EEENS6_IJNS7_ILi64EEESA_SA_EEELi512ENS_10bfloat16_tEfNS_4arch4Sm90ELb0ELb0ELb0ELb1ELb1ELb0ELb0ELb0ELb0ELb1ELb1ELb0EEENS1_21CollectiveEpilogueFwdINS6_IJSA_NS7_ILi512EEESA_EEES9_SC_SE_Li256ELb1ELb1ELb1ELb0EEENS1_36VarlenDynamicPersistentTileSchedulerILi64ELi64ELi256ELi128ELb1ELb1ELb1ELb0ELb1ELb1EEEEEEEEEvNT_6ParamsE,@"STO_CUDA_ENTRY STV_DEFAULT"
_ZN7cutlass13device_kernelIN5flash11enable_sm90INS1_16FlashAttnFwdSm90INS1_25CollectiveMainloopFwdSm90ILi2EN4cute5tupleIJNS5_1CILi1EEES8_S8_EEENS6_IJNS7_ILi64EEESA_SA_EEELi512ENS_10bfloat16_tEfNS_4arch4Sm90ELb0ELb0ELb0ELb1ELb1ELb0ELb0ELb0ELb0ELb1ELb1ELb0EEENS1_21CollectiveEpilogueFwdINS6_IJSA_NS7_ILi512EEESA_EEES9_SC_SE_Li256ELb1ELb1ELb1ELb0EEENS1_36VarlenDynamicPersistentTileSchedulerILi64ELi64ELi256ELi128ELb1ELb1ELb1ELb0ELb1ELb1EEEEEEEEEvNT_6ParamsE:
[----:B------:R-:W-:Y:S01]  /*0000*/  LDC R1, c[0x0][0x37c] ;  /* 0x0000df00ff017b82 */ /* 0x000fe20000000800 */
[----:B------:R-:W-:Y:S05]  /*0010*/  EXIT ;  /* 0x000000000000794d */ /* 0x000fea0003800000 */
.L_x_2:
        /* <DEDUP_REMOVED lines=14> */
.L_x_20:


//--------------------- .text._ZN7cutlass13device_kernelIN5flash11enable_sm90INS1_16FlashAttnFwdSm90INS1_25CollectiveMainloopFwdSm90ILi2EN4cute5tupleIJNS5_1CILi1EEES8_S8_EEENS6_IJNS7_ILi64EEESA_SA_EEELi512ENS_10bfloat16_tEfNS_4arch4Sm90ELb0ELb0ELb0ELb1ELb1ELb1ELb0ELb0ELb0ELb1ELb1ELb0EEENS1_21CollectiveEpilogueFwdINS6_IJSA_NS7_ILi512EEESA_EEES9_SC_SE_Li256ELb1ELb1ELb1ELb0EEENS1_36VarlenDynamicPersistentTileSchedulerILi64ELi64ELi256ELi128ELb1ELb1ELb1ELb0ELb1ELb1EEEEEEEEEvNT_6ParamsE --------------------------
	.section	.text._ZN7cutlass13device_kernelIN5flash11enable_sm90INS1_16FlashAttnFwdSm90INS1_25CollectiveMainloopFwdSm90ILi2EN4cute5tupleIJNS5_1CILi1EEES8_S8_EEENS6_IJNS7_ILi64EEESA_SA_EEELi512ENS_10bfloat16_tEfNS_4arch4Sm90ELb0ELb0ELb0ELb1ELb1ELb1ELb0ELb0ELb0ELb1ELb1ELb0EEENS1_21CollectiveEpilogueFwdINS6_IJSA_NS7_ILi512EEESA_EEES9_SC_SE_Li256ELb1ELb1ELb1ELb0EEENS1_36VarlenDynamicPersistentTileSchedulerILi64ELi64ELi256ELi128ELb1ELb1ELb1ELb0ELb1ELb1EEEEEEEEEvNT_6ParamsE,"ax",@progbits
	.align	128
.text._ZN7cutlass13device_kernelIN5flash11enable_sm90INS1_16FlashAttnFwdSm90INS1_25CollectiveMainloopFwdSm90ILi2EN4cute5tupleIJNS5_1CILi1EEES8_S8_EEENS6_IJNS7_ILi64EEESA_SA_EEELi512ENS_10bfloat16_tEfNS_4arch4Sm90ELb0ELb0ELb0ELb1ELb1ELb1ELb0ELb0ELb0ELb1ELb1ELb0EEENS1_21CollectiveEpilogueFwdINS6_IJSA_NS7_ILi512EEESA_EEES9_SC_SE_Li256ELb1ELb1ELb1ELb0EEENS1_36VarlenDynamicPersistentTileSchedulerILi64ELi64ELi256ELi128ELb1ELb1ELb1ELb0ELb1ELb1EEEEEEEEEvNT_6ParamsE:
        .type           _ZN7cutlass13device_kernelIN5flash11enable_sm90INS1_16FlashAttnFwdSm90INS1_25CollectiveMainloopFwdSm90ILi2EN4cute5tupleIJNS5_1CILi1EEES8_S8_EEENS6_IJNS7_ILi64EEESA_SA_EEELi512ENS_10bfloat16_tEfNS_4arch4Sm90ELb0ELb0ELb0ELb1ELb1ELb1ELb0ELb0ELb0ELb1ELb1ELb0EEENS1_21CollectiveEpilogueFwdINS6_IJSA_NS7_ILi512EEESA_EEES9_SC_SE_Li256ELb1ELb1ELb1ELb0EEENS1_36VarlenDynamicPersistentTileSchedulerILi64ELi64ELi256ELi128ELb1ELb1ELb1ELb0ELb1ELb1EEEEEEEEEvNT_6ParamsE,@function
        .size           _ZN7cutlass13device_kernelIN5flash11enable_sm90INS1_16FlashAttnFwdSm90INS1_25CollectiveMainloopFwdSm90ILi2EN4cute5tupleIJNS5_1CILi1EEES8_S8_EEENS6_IJNS7_ILi64EEESA_SA_EEELi512ENS_10bfloat16_tEfNS_4arch4Sm90ELb0ELb0ELb0ELb1ELb1ELb1ELb0ELb0ELb0ELb1ELb1ELb0EEENS1_21CollectiveEpilogueFwdINS6_IJSA_NS7_ILi512EEESA_EEES9_SC_SE_Li256ELb1ELb1ELb1ELb0EEENS1_36VarlenDynamicPersistentTileSchedulerILi64ELi64ELi256ELi128ELb1ELb1ELb1ELb0ELb1ELb1EEEEEEEEEvNT_6ParamsE,(.L_x_21 - _ZN7cutlass13device_kernelIN5flash11enable_sm90INS1_16FlashAttnFwdSm90INS1_25CollectiveMainloopFwdSm90ILi2EN4cute5tupleIJNS5_1CILi1EEES8_S8_EEENS6_IJNS7_ILi64EEESA_SA_EEELi512ENS_10bfloat16_tEfNS_4arch4Sm90ELb0ELb0ELb0ELb1ELb1ELb1ELb0ELb0ELb0ELb1ELb1ELb0EEENS1_21CollectiveEpilogueFwdINS6_IJSA_NS7_ILi512EEESA_EEES9_SC_SE_Li256ELb1ELb1ELb1ELb0EEENS1_36VarlenDynamicPersistentTileSchedulerILi64ELi64ELi256ELi128ELb1ELb1ELb1ELb0ELb1ELb1EEEEEEEEEvNT_6ParamsE)
        .other          _ZN7cutlass13device_kernelIN5flash11enable_sm90INS1_16FlashAttnFwdSm90INS1_25CollectiveMainloopFwdSm90ILi2EN4cute5tupleIJNS5_1CILi1EEES8_S8_EEENS6_IJNS7_ILi64EEESA_SA_EEELi512ENS_10bfloat16_tEfNS_4arch4Sm90ELb0ELb0ELb0ELb1ELb1ELb1ELb0ELb0ELb0ELb1ELb1ELb0EEENS1_21CollectiveEpilogueFwdINS6_IJSA_NS7_ILi512EEESA_EEES9_SC_SE_Li256ELb1ELb1ELb1ELb0EEENS1_36VarlenDynamicPersistentTileSchedulerILi64ELi64ELi256ELi128ELb1ELb1ELb1ELb0ELb1ELb1EEEEEEEEEvNT_6ParamsE,@"STO_CUDA_ENTRY STV_DEFAULT"
_ZN7cutlass13device_kernelIN5flash11enable_sm90INS1_16FlashAttnFwdSm90INS1_25CollectiveMainloopFwdSm90ILi2EN4cute5tupleIJNS5_1CILi1EEES8_S8_EEENS6_IJNS7_ILi64EEESA_SA_EEELi512ENS_10bfloat16_tEfNS_4arch4Sm90ELb0ELb0ELb0ELb1ELb1ELb1ELb0ELb0ELb0ELb1ELb1ELb0EEENS1_21CollectiveEpilogueFwdINS6_IJSA_NS7_ILi512EEESA_EEES9_SC_SE_Li256ELb1ELb1ELb1ELb0EEENS1_36VarlenDynamicPersistentTileSchedulerILi64ELi64ELi256ELi128ELb1ELb1ELb1ELb0ELb1ELb1EEEEEEEEEvNT_6ParamsE:
[----:B------:R-:W-:Y:S01]  /*0000*/  LDC R1, c[0x0][0x37c] ;  /* 0x0000df00ff017b82 */ /* 0x000fe20000000800 */
[----:B------:R-:W-:Y:S05]  /*0010*/  EXIT ;  /* 0x000000000000794d */ /* 0x000fea0003800000 */
.L_x_3:
        /* <DEDUP_REMOVED lines=14> */
.L_x_21:


//--------------------- .text._ZN7cutlass13device_kernelIN5flash11enable_sm90INS1_16FlashAttnFwdSm90INS1_25CollectiveMainloopFwdSm90ILi2EN4cute5tupleIJNS5_1CILi1EEES8_S8_EEENS6_IJNS7_ILi64EEESA_SA_EEELi512ENS_10bfloat16_tEfNS_4arch4Sm90ELb0ELb0ELb0ELb1ELb1ELb0ELb1ELb0ELb0ELb1ELb1ELb0EEENS1_21CollectiveEpilogueFwdINS6_IJSA_NS7_ILi512EEESA_EEES9_SC_SE_Li256ELb1ELb1ELb1ELb0EEENS1_36VarlenDynamicPersistentTileSchedulerILi64ELi64ELi256ELi128ELb1ELb1ELb1ELb0ELb1ELb1EEEEEEEEEvNT_6ParamsE --------------------------
	.section	.text._ZN7cutlass13device_kernelIN5flash11enable_sm90INS1_16FlashAttnFwdSm90INS1_25CollectiveMainloopFwdSm90ILi2EN4cute5tupleIJNS5_1CILi1EEES8_S8_EEENS6_IJNS7_ILi64EEESA_SA_EEELi512ENS_10bfloat16_tEfNS_4arch4Sm90ELb0ELb0ELb0ELb1ELb1ELb0ELb1ELb0ELb0ELb1ELb1ELb0EEENS1_21CollectiveEpilogueFwdINS6_IJSA_NS7_ILi512EEESA_EEES9_SC_SE_Li256ELb1ELb1ELb1ELb0EEENS1_36VarlenDynamicPersistentTileSchedulerILi64ELi64ELi256ELi128ELb1ELb1ELb1ELb0ELb1ELb1EEEEEEEEEvNT_6ParamsE,"ax",@progbits
	.align	128
.text._ZN7cutlass13device_kernelIN5flash11enable_sm90INS1_16FlashAttnFwdSm90INS1_25CollectiveMainloopFwdSm90ILi2EN4cute5tupleIJNS5_1CILi1EEES8_S8_EEENS6_IJNS7_ILi64EEESA_SA_EEELi512ENS_10bfloat16_tEfNS_4arch4Sm90ELb0ELb0ELb0ELb1ELb1ELb0ELb1ELb0ELb0ELb1ELb1ELb0EEENS1_21CollectiveEpilogueFwdINS6_IJSA_NS7_ILi512EEESA_EEES9_SC_SE_Li256ELb1ELb1ELb1ELb0EEENS1_36VarlenDynamicPersistentTileSchedulerILi64ELi64ELi256ELi128ELb1ELb1ELb1ELb0ELb1ELb1EEEEEEEEEvNT_6ParamsE:
        .type           _ZN7cutlass13device_kernelIN5flash11enable_sm90INS1_16FlashAttnFwdSm90INS1_25CollectiveMainloopFwdSm90ILi2EN4cute5tupleIJNS5_1CILi1EEES8_S8_EEENS6_IJNS7_ILi64EEESA_SA_EEELi512ENS_10bfloat16_tEfNS_4arch4Sm90ELb0ELb0ELb0ELb1ELb1ELb0ELb1ELb0ELb0ELb1ELb1ELb0EEENS1_21CollectiveEpilogueFwdINS6_IJSA_NS7_ILi512EEESA_EEES9_SC_SE_Li256ELb1ELb1ELb1ELb0EEENS1_36VarlenDynamicPersistentTileSchedulerILi64ELi64ELi256ELi128ELb1ELb1ELb1ELb0ELb1ELb1EEEEEEEEEvNT_6ParamsE,@function
        .size           _ZN7cutlass13device_kernelIN5flash11enable_sm90INS1_16FlashAttnFwdSm90INS1_25CollectiveMainloopFwdSm90ILi2EN4cute5tupleIJNS5_1CILi1EEES8_S8_EEENS6_IJNS7_ILi64EEESA_SA_EEELi512ENS_10bfloat16_tEfNS_4arch4Sm90ELb0ELb0ELb0ELb1ELb1ELb0ELb1ELb0ELb0ELb1ELb1ELb0EEENS1_21CollectiveEpilogueFwdINS6_IJSA_NS7_ILi512EEESA_EEES9_SC_SE_Li256ELb1ELb1ELb1ELb0EEENS1_36VarlenDynamicPersistentTileSchedulerILi64ELi64ELi256ELi128ELb1ELb1ELb1ELb0ELb1ELb1EEEEEEEEEvNT_6ParamsE,(.L_x_22 - _ZN7cutlass13device_kernelIN5flash11enable_sm90INS1_16FlashAttnFwdSm90INS1_25CollectiveMainloopFwdSm90ILi2EN4cute5tupleIJNS5_1CILi1EEES8_S8_EEENS6_IJNS7_ILi64EEESA_SA_EEELi512ENS_10bfloat16_tEfNS_4arch4Sm90ELb0ELb0ELb0ELb1ELb1ELb0ELb1ELb0ELb0ELb1ELb1ELb0EEENS1_21CollectiveEpilogueFwdINS6_IJSA_NS7_ILi512EEESA_EEES9_SC_SE_Li256ELb1ELb1ELb1ELb0EEENS1_36VarlenDynamicPersistentTileSchedulerILi64ELi64ELi256ELi128ELb1ELb1ELb1ELb0ELb1ELb1EEEEEEEEEvNT_6ParamsE)
        .other          _ZN7cutlass13device_kernelIN5flash11enable_sm90INS1_16FlashAttnFwdSm90INS1_25CollectiveMainloopFwdSm90ILi2EN4cute5tupleIJNS5_1CILi1EEES8_S8_EEENS6_IJNS7_ILi64EEESA_SA_EEELi512ENS_10bfloat16_tEfNS_4arch4Sm90ELb0ELb0ELb0ELb1ELb1ELb0ELb1ELb0ELb0ELb1ELb1ELb0EEENS1_21CollectiveEpilogueFwdINS6_IJSA_NS7_ILi512EEESA_EEES9_SC_SE_Li256ELb1ELb1ELb1ELb0EEENS1_36VarlenDynamicPersistentTileSchedulerILi64ELi64ELi256ELi128ELb1ELb1ELb1ELb0ELb1ELb1EEEEEEEEEvNT_6ParamsE,@"STO_CUDA_ENTRY STV_DEFAULT"
_ZN7cutlass13device_kernelIN5flash11enable_sm90INS1_16FlashAttnFwdSm90INS1_25CollectiveMainloopFwdSm90ILi2EN4cute5tupleIJNS5_1CILi1EEES8_S8_EEENS6_IJNS7_ILi64EEESA_SA_EEELi512ENS_10bfloat16_tEfNS_4arch4Sm90ELb0ELb0ELb0ELb1ELb1ELb0ELb1ELb0ELb0ELb1ELb1ELb0EEENS1_21CollectiveEpilogueFwdINS6_IJSA_NS7_ILi512EEESA_EEES9_SC_SE_Li256ELb1ELb1ELb1ELb0EEENS1_36VarlenDynamicPersistentTileSchedulerILi64ELi64ELi256ELi128ELb1ELb1ELb1ELb0ELb1ELb1EEEEEEEEEvNT_6ParamsE:
[----:B------:R-:W-:Y:S01]  /*0000*/  LDC R1, c[0x0][0x37c] ;  /* 0x0000df00ff017b82 */ /* 0x000fe20000000800 */
[----:B------:R-:W-:Y:S05]  /*0010*/  EXIT ;  /* 0x000000000000794d */ /* 0x000fea0003800000 */
.L_x_4:
        /* <DEDUP_REMOVED lines=14> */
.L_x_22:


//--------------------- .text._ZN7cutlass13device_kernelIN5flash11enable_sm90INS1_16FlashAttnFwdSm90INS1_25CollectiveMainloopFwdSm90ILi2EN4cute5tupleIJNS5_1CILi1EEES8_S8_EEENS6_IJNS7_ILi64EEESA_SA_EEELi512ENS_10bfloat16_tEfNS_4arch4Sm90ELb0ELb0ELb0ELb1ELb1ELb1ELb1ELb0ELb0ELb1ELb1ELb0EEENS1_21CollectiveEpilogueFwdINS6_IJSA_NS7_ILi512EEESA_EEES9_SC_SE_Li256ELb1ELb1ELb1ELb0EEENS1_36VarlenDynamicPersistentTileSchedulerILi64ELi64ELi256ELi128ELb1ELb1ELb1ELb0ELb1ELb1EEEEEEEEEvNT_6ParamsE --------------------------
	.section	.text._ZN7cutlass13device_kernelIN5flash11enable_sm90INS1_16FlashAttnFwdSm90INS1_25CollectiveMainloopFwdSm90ILi2EN4cute5tupleIJNS5_1CILi1EEES8_S8_EEENS6_IJNS7_ILi64EEESA_SA_EEELi512ENS_10bfloat16_tEfNS_4arch4Sm90ELb0ELb0ELb0ELb1ELb1ELb1ELb1ELb0ELb0ELb1ELb1ELb0EEENS1_21CollectiveEpilogueFwdINS6_IJSA_NS7_ILi512EEESA_EEES9_SC_SE_Li256ELb1ELb1ELb1ELb0EEENS1_36VarlenDynamicPersistentTileSchedulerILi64ELi64ELi256ELi128ELb1ELb1ELb1ELb0ELb1ELb1EEEEEEEEEvNT_6ParamsE,"ax",@progbits
	.align	128
.text._ZN7cutlass13device_kernelIN5flash11enable_sm90INS1_16FlashAttnFwdSm90INS1_25CollectiveMainloopFwdSm90ILi2EN4cute5tupleIJNS5_1CILi1EEES8_S8_EEENS6_IJNS7_ILi64EEESA_SA_EEELi512ENS_10bfloat16_tEfNS_4arch4Sm90ELb0ELb0ELb0ELb1ELb1ELb1ELb1ELb0ELb0ELb1ELb1ELb0EEENS1_21CollectiveEpilogueFwdINS6_IJSA_NS7_ILi512EEESA_EEES9_SC_SE_Li256ELb1ELb1ELb1ELb0EEENS1_36VarlenDynamicPersistentTileSchedulerILi64ELi64ELi256ELi128ELb1ELb1ELb1ELb0ELb1ELb1EEEEEEEEEvNT_6ParamsE:
        .type           _ZN7cutlass13device_kernelIN5flash11enable_sm90INS1_16FlashAttnFwdSm90INS1_25CollectiveMainloopFwdSm90ILi2EN4cute5tupleIJNS5_1CILi1EEES8_S8_EEENS6_IJNS7_ILi64EEESA_SA_EEELi512ENS_10bfloat16_tEfNS_4arch4Sm90ELb0ELb0ELb0ELb1ELb1ELb1ELb1ELb0ELb0ELb1ELb1ELb0EEENS1_21CollectiveEpilogueFwdINS6_IJSA_NS7_ILi512EEESA_EEES9_SC_SE_Li256ELb1ELb1ELb1ELb0EEENS1_36VarlenDynamicPersistentTileSchedulerILi64ELi64ELi256ELi128ELb1ELb1ELb1ELb0ELb1ELb1EEEEEEEEEvNT_6ParamsE,@function
        .size           _ZN7cutlass13device_kernelIN5flash11enable_sm90INS1_16FlashAttnFwdSm90INS1_25CollectiveMainloopFwdSm90ILi2EN4cute5tupleIJNS5_1CILi1EEES8_S8_EEENS6_IJNS7_ILi64EEESA_SA_EEELi512ENS_10bfloat16_tEfNS_4arch4Sm90ELb0ELb0ELb0ELb1ELb1ELb1ELb1ELb0ELb0ELb1ELb1ELb0EEENS1_21CollectiveEpilogueFwdINS6_IJSA_NS7_ILi512EEESA_EEES9_SC_SE_Li256ELb1ELb1ELb1ELb0EEENS1_36VarlenDynamicPersistentTileSchedulerILi64ELi64ELi256ELi128ELb1ELb1ELb1ELb0ELb1ELb1EEEEEEEEEvNT_6ParamsE,(.L_x_23 - _ZN7cutlass13device_kernelIN5flash11enable_sm90INS1_16FlashAttnFwdSm90INS1_25CollectiveMainloopFwdSm90ILi2EN4cute5tupleIJNS5_1CILi1EEES8_S8_EEENS6_IJNS7_ILi64EEESA_SA_EEELi512ENS_10bfloat16_tEfNS_4arch4Sm90ELb0ELb0ELb0ELb1ELb1ELb1ELb1ELb0ELb0ELb1ELb1ELb0EEENS1_21CollectiveEpilogueFwdINS6_IJSA_NS7_ILi512EEESA_EEES9_SC_SE_Li256ELb1ELb1ELb1ELb0EEENS1_36VarlenDynamicPersistentTileSchedulerILi64ELi64ELi256ELi128ELb1ELb1ELb1ELb0ELb1ELb1EEEEEEEEEvNT_6ParamsE)
        .other          _ZN7cutlass13device_kernelIN5flash11enable_sm90INS1_16FlashAttnFwdSm90INS1_25CollectiveMainloopFwdSm90ILi2EN4cute5tupleIJNS5_1CILi1EEES8_S8_EEENS6_IJNS7_ILi64EEESA_SA_EEELi512ENS_10bfloat16_tEfNS_4arch4Sm90ELb0ELb0ELb0ELb1ELb1ELb1ELb1ELb0ELb0ELb1ELb1ELb0EEENS1_21CollectiveEpilogueFwdINS6_IJSA_NS7_ILi512EEESA_EEES9_SC_SE_Li256ELb1ELb1ELb1ELb0EEENS1_36VarlenDynamicPersistentTileSchedulerILi64ELi64ELi256ELi128ELb1ELb1ELb1ELb0ELb1ELb1EEEEEEEEEvNT_6ParamsE,@"STO_CUDA_ENTRY STV_DEFAULT"
_ZN7cutlass13device_kernelIN5flash11enable_sm90INS1_16FlashAttnFwdSm90INS1_25CollectiveMainloopFwdSm90ILi2EN4cute5tupleIJNS5_1CILi1EEES8_S8_EEENS6_IJNS7_ILi64EEESA_SA_EEELi512ENS_10bfloat16_tEfNS_4arch4Sm90ELb0ELb0ELb0ELb1ELb1ELb1ELb1ELb0ELb0ELb1ELb1ELb0EEENS1_21CollectiveEpilogueFwdINS6_IJSA_NS7_ILi512EEESA_EEES9_SC_SE_Li256ELb1ELb1ELb1ELb0EEENS1_36VarlenDynamicPersistentTileSchedulerILi64ELi64ELi256ELi128ELb1ELb1ELb1ELb0ELb1ELb1EEEEEEEEEvNT_6ParamsE:
[----:B------:R-:W-:Y:S01]  /*0000*/  LDC R1, c[0x0][0x37c] ;  /* 0x0000df00ff017b82 */ /* 0x000fe20000000800 */
[----:B------:R-:W-:Y:S05]  /*0010*/  EXIT ;  /* 0x000000000000794d */ /* 0x000fea0003800000 */
.L_x_5:
        /* <DEDUP_REMOVED lines=14> */
.L_x_23:


//--------------------- .text._ZN7cutlass13device_kernelIN5flash11enable_sm90INS1_16FlashAttnFwdSm90INS1_25CollectiveMainloopFwdSm90ILi2EN4cute5tupleIJNS5_1CILi1EEES8_S8_EEENS6_IJNS7_ILi64EEESA_SA_EEELi512ENS_10bfloat16_tEfNS_4arch4Sm90ELb0ELb1ELb0ELb0ELb1ELb0ELb0ELb0ELb0ELb1ELb1ELb0EEENS1_21CollectiveEpilogueFwdINS6_IJSA_NS7_ILi512EEESA_EEES9_SC_SE_Li256ELb0ELb1ELb1ELb0EEENS1_19SingleTileSchedulerILb0ELb1ELb1ELi64EEEEEEEEEvNT_6ParamsE --------------------------
	.section	.text._ZN7cutlass13device_kernelIN5flash11enable_sm90INS1_16FlashAttnFwdSm90INS1_25CollectiveMainloopFwdSm90ILi2EN4cute5tupleIJNS5_1CILi1EEES8_S8_EEENS6_IJNS7_ILi64EEESA_SA_EEELi512ENS_10bfloat16_tEfNS_4arch4Sm90ELb0ELb1ELb0ELb0ELb1ELb0ELb0ELb0ELb0ELb1ELb1ELb0EEENS1_21CollectiveEpilogueFwdINS6_IJSA_NS7_ILi512EEESA_EEES9_SC_SE_Li256ELb0ELb1ELb1ELb0EEENS1_19SingleTileSchedulerILb0ELb1ELb1ELi64EEEEEEEEEvNT_6ParamsE,"ax",@progbits
	.align	128
.text._ZN7cutlass13device_kernelIN5flash11enable_sm90INS1_16FlashAttnFwdSm90INS1_25CollectiveMainloopFwdSm90ILi2EN4cute5tupleIJNS5_1CILi1EEES8_S8_EEENS6_IJNS7_ILi64EEESA_SA_EEELi512ENS_10bfloat16_tEfNS_4arch4Sm90ELb0ELb1ELb0ELb0ELb1ELb0ELb0ELb0ELb0ELb1ELb1ELb0EEENS1_21CollectiveEpilogueFwdINS6_IJSA_NS7_ILi512EEESA_EEES9_SC_SE_Li256ELb0ELb1ELb1ELb0EEENS1_19SingleTileSchedulerILb0ELb1ELb1ELi64EEEEEEEEEvNT_6ParamsE:
        .type           _ZN7cutlass13device_kernelIN5flash11enable_sm90INS1_16FlashAttnFwdSm90INS1_25CollectiveMainloopFwdSm90ILi2EN4cute5tupleIJNS5_1CILi1EEES8_S8_EEENS6_IJNS7_ILi64EEESA_SA_EEELi512ENS_10bfloat16_tEfNS_4arch4Sm90ELb0ELb1ELb0ELb0ELb1ELb0ELb0ELb0ELb0ELb1ELb1ELb0EEENS1_21CollectiveEpilogueFwdINS6_IJSA_NS7_ILi512EEESA_EEES9_SC_SE_Li256ELb0ELb1ELb1ELb0EEENS1_19SingleTileSchedulerILb0ELb1ELb1ELi64EEEEEEEEEvNT_6ParamsE,@function
        .size           _ZN7cutlass13device_kernelIN5flash11enable_sm90INS1_16FlashAttnFwdSm90INS1_25CollectiveMainloopFwdSm90ILi2EN4cute5tupleIJNS5_1CILi1EEES8_S8_EEENS6_IJNS7_ILi64EEESA_SA_EEELi512ENS_10bfloat16_tEfNS_4arch4Sm90ELb0ELb1ELb0ELb0ELb1ELb0ELb0ELb0ELb0ELb1ELb1ELb0EEENS1_21CollectiveEpilogueFwdINS6_IJSA_NS7_ILi512EEESA_EEES9_SC_SE_Li256ELb0ELb1ELb1ELb0EEENS1_19SingleTileSchedulerILb0ELb1ELb1ELi64EEEEEEEEEvNT_6ParamsE,(.L_x_24 - _ZN7cutlass13device_kernelIN5flash11enable_sm90INS1_16FlashAttnFwdSm90INS1_25CollectiveMainloopFwdSm90ILi2EN4cute5tupleIJNS5_1CILi1EEES8_S8_EEENS6_IJNS7_ILi64EEESA_SA_EEELi512ENS_10bfloat16_tEfNS_4arch4Sm90ELb0ELb1ELb0ELb0ELb1ELb0ELb0ELb0ELb0ELb1ELb1ELb0EEENS1_21CollectiveEpilogueFwdINS6_IJSA_NS7_ILi512EEESA_EEES9_SC_SE_Li256ELb0ELb1ELb1ELb0EEENS1_19SingleTileSchedulerILb0ELb1ELb1ELi64EEEEEEEEEvNT_6ParamsE)
        .other          _ZN7cutlass13device_kernelIN5flash11enable_sm90INS1_16FlashAttnFwdSm90INS1_25CollectiveMainloopFwdSm90ILi2EN4cute5tupleIJNS5_1CILi1EEES8_S8_EEENS6_IJNS7_ILi64EEESA_SA_EEELi512ENS_10bfloat16_tEfNS_4arch4Sm90ELb0ELb1ELb0ELb0ELb1ELb0ELb0ELb0ELb0ELb1ELb1ELb0EEENS1_21CollectiveEpilogueFwdINS6_IJSA_NS7_ILi512EEESA_EEES9_SC_SE_Li256ELb0ELb1ELb1ELb0EEENS1_19SingleTileSchedulerILb0ELb1ELb1ELi64EEEEEEEEEvNT_6ParamsE,@"STO_CUDA_ENTRY STV_DEFAULT"
_ZN7cutlass13device_kernelIN5flash11enable_sm90INS1_16FlashAttnFwdSm90INS1_25CollectiveMainloopFwdSm90ILi2EN4cute5tupleIJNS5_1CILi1EEES8_S8_EEENS6_IJNS7_ILi64EEESA_SA_EEELi512ENS_10bfloat16_tEfNS_4arch4Sm90ELb0ELb1ELb0ELb0ELb1ELb0ELb0ELb0ELb0ELb1ELb1ELb0EEENS1_21CollectiveEpilogueFwdINS6_IJSA_NS7_ILi512EEESA_EEES9_SC_SE_Li256ELb0ELb1ELb1ELb0EEENS1_19SingleTileSchedulerILb0ELb1ELb1ELi64EEEEEEEEEvNT_6ParamsE:
[----:B------:R-:W-:Y:S01]  /*0000*/  LDC R1, c[0x0][0x37c] ;  /* 0x0000df00ff017b82 */ /* 0x000fe20000000800 */
[----:B------:R-:W-:Y:S05]  /*0010*/  EXIT ;  /* 0x000000000000794d */ /* 0x000fea0003800000 */
.L_x_6:
        /* <DEDUP_REMOVED lines=14> */
.L_x_24:


//--------------------- .text._ZN7cutlass13device_kernelIN5flash11enable_sm90INS1_16FlashAttnFwdSm90INS1_25CollectiveMainloopFwdSm90ILi2EN4cute5tupleIJNS5_1CILi1EEES8_S8_EEENS6_IJNS7_ILi64EEESA_SA_EEELi512ENS_10bfloat16_tEfNS_4arch4Sm90ELb0ELb1ELb0ELb0ELb1ELb0ELb1ELb0ELb0ELb1ELb1ELb0EEENS1_21CollectiveEpilogueFwdINS6_IJSA_NS7_ILi512EEESA_EEES9_SC_SE_Li256ELb0ELb1ELb1ELb0EEENS1_19SingleTileSchedulerILb0ELb1ELb1ELi64EEEEEEEEEvNT_6ParamsE --------------------------
	.section	.text._ZN7cutlass13device_kernelIN5flash11enable_sm90INS1_16FlashAttnFwdSm90INS1_25CollectiveMainloopFwdSm90ILi2EN4cute5tupleIJNS5_1CILi1EEES8_S8_EEENS6_IJNS7_ILi64EEESA_SA_EEELi512ENS_10bfloat16_tEfNS_4arch4Sm90ELb0ELb1ELb0ELb0ELb1ELb0ELb1ELb0ELb0ELb1ELb1ELb0EEENS1_21CollectiveEpilogueFwdINS6_IJSA_NS7_ILi512EEESA_EEES9_SC_SE_Li256ELb0ELb1ELb1ELb0EEENS1_19SingleTileSchedulerILb0ELb1ELb1ELi64EEEEEEEEEvNT_6ParamsE,"ax",@progbits
	.align	128
.text._ZN7cutlass13device_kernelIN5flash11enable_sm90INS1_16FlashAttnFwdSm90INS1_25CollectiveMainloopFwdSm90ILi2EN4cute5tupleIJNS5_1CILi1EEES8_S8_EEENS6_IJNS7_ILi64EEESA_SA_EEELi512ENS_10bfloat16_tEfNS_4arch4Sm90ELb0ELb1ELb0ELb0ELb1ELb0ELb1ELb0ELb0ELb1ELb1ELb0EEENS1_21CollectiveEpilogueFwdINS6_IJSA_NS7_ILi512EEESA_EEES9_SC_SE_Li256ELb0ELb1ELb1ELb0EEENS1_19SingleTileSchedulerILb0ELb1ELb1ELi64EEEEEEEEEvNT_6ParamsE:
        .type           _ZN7cutlass13device_kernelIN5flash11enable_sm90INS1_16FlashAttnFwdSm90INS1_25CollectiveMainloopFwdSm90ILi2EN4cute5tupleIJNS5_1CILi1EEES8_S8_EEENS6_IJNS7_ILi64EEESA_SA_EEELi512ENS_10bfloat16_tEfNS_4arch4Sm90ELb0ELb1ELb0ELb0ELb1ELb0ELb1ELb0ELb0ELb1ELb1ELb0EEENS1_21CollectiveEpilogueFwdINS6_IJSA_NS7_ILi512EEESA_EEES9_SC_SE_Li256ELb0ELb1ELb1ELb0EEENS1_19SingleTileSchedulerILb0ELb1ELb1ELi64EEEEEEEEEvNT_6ParamsE,@function
        .size           _ZN7cutlass13device_kernelIN5flash11enable_sm90INS1_16FlashAttnFwdSm90INS1_25CollectiveMainloopFwdSm90ILi2EN4cute5tupleIJNS5_1CILi1EEES8_S8_EEENS6_IJNS7_ILi64EEESA_SA_EEELi512ENS_10bfloat16_tEfNS_4arch4Sm90ELb0ELb1ELb0ELb0ELb1ELb0ELb1ELb0ELb0ELb1ELb1ELb0EEENS1_21CollectiveEpilogueFwdINS6_IJSA_NS7_ILi512EEESA_EEES9_SC_SE_Li256ELb0ELb1ELb1ELb0EEENS1_19SingleTileSchedulerILb0ELb1ELb1ELi64EEEEEEEEEvNT_6ParamsE,(.L_x_25 - _ZN7cutlass13device_kernelIN5flash11enable_sm90INS1_16FlashAttnFwdSm90INS1_25CollectiveMainloopFwdSm90ILi2EN4cute5tupleIJNS5_1CILi1EEES8_S8_EEENS6_IJNS7_ILi64EEESA_SA_EEELi512ENS_10bfloat16_tEfNS_4arch4Sm90ELb0ELb1ELb0ELb0ELb1ELb0ELb1ELb0ELb0ELb1ELb1ELb0EEENS1_21CollectiveEpilogueFwdINS6_IJSA_NS7_ILi512EEESA_EEES9_SC_SE_Li256ELb0ELb1ELb1ELb0EEENS1_19SingleTileSchedulerILb0ELb1ELb1ELi64EEEEEEEEEvNT_6ParamsE)
        .other          _ZN7cutlass13device_kernelIN5flash11enable_sm90INS1_16FlashAttnFwdSm90INS1_25CollectiveMainloopFwdSm90ILi2EN4cute5tupleIJNS5_1CILi1EEES8_S8_EEENS6_IJNS7_ILi64EEESA_SA_EEELi512ENS_10bfloat16_tEfNS_4arch4Sm90ELb0ELb1ELb0ELb0ELb1ELb0ELb1ELb0ELb0ELb1ELb1ELb0EEENS1_21CollectiveEpilogueFwdINS6_IJSA_NS7_ILi512EEESA_EEES9_SC_SE_Li256ELb0ELb1ELb1ELb0EEENS1_19SingleTileSchedulerILb0ELb1ELb1ELi64EEEEEEEEEvNT_6ParamsE,@"STO_CUDA_ENTRY STV_DEFAULT"
_ZN7cutlass13device_kernelIN5flash11enable_sm90INS1_16FlashAttnFwdSm90INS1_25CollectiveMainloopFwdSm90ILi2EN4cute5tupleIJNS5_1CILi1EEES8_S8_EEENS6_IJNS7_ILi64EEESA_SA_EEELi512ENS_10bfloat16_tEfNS_4arch4Sm90ELb0ELb1ELb0ELb0ELb1ELb0ELb1ELb0ELb0ELb1ELb1ELb0EEENS1_21CollectiveEpilogueFwdINS6_IJSA_NS7_ILi512EEESA_EEES9_SC_SE_Li256ELb0ELb1ELb1ELb0EEENS1_19SingleTileSchedulerILb0ELb1ELb1ELi64EEEEEEEEEvNT_6ParamsE:
[----:B------:R-:W-:Y:S01]  /*0000*/  LDC R1, c[0x0][0x37c] ;  /* 0x0000df00ff017b82 */ /* 0x000fe20000000800 */
[----:B------:R-:W-:Y:S05]  /*0010*/  EXIT ;  /* 0x000000000000794d */ /* 0x000fea0003800000 */
.L_x_7:
        /* <DEDUP_REMOVED lines=14> */
.L_x_25:


//--------------------- .text._ZN7cutlass13device_kernelIN5flash11enable_sm90INS1_16FlashAttnFwdSm90INS1_25CollectiveMainloopFwdSm90ILi2EN4cute5tupleIJNS5_1CILi1EEES8_S8_EEENS6_IJNS7_ILi64EEESA_SA_EEELi512ENS_10bfloat16_tEfNS_4arch4Sm90ELb0ELb1ELb0ELb1ELb1ELb0ELb0ELb0ELb0ELb1ELb1ELb0EEENS1_21CollectiveEpilogueFwdINS6_IJSA_NS7_ILi512EEESA_EEES9_SC_SE_Li256ELb1ELb1ELb1ELb0EEENS1_36VarlenDynamicPersistentTileSchedulerILi64ELi64ELi256ELi128ELb1ELb1ELb1ELb1ELb0ELb1EEEEEEEEEvNT_6ParamsE --------------------------
	.section	.text._ZN7cutlass13device_kernelIN5flash11enable_sm90INS1_16FlashAttnFwdSm90INS1_25CollectiveMainloopFwdSm90ILi2EN4cute5tupleIJNS5_1CILi1EEES8_S8_EEENS6_IJNS7_ILi64EEESA_SA_EEELi512ENS_10bfloat16_tEfNS_4arch4Sm90ELb0ELb1ELb0ELb1ELb1ELb0ELb0ELb0ELb0ELb1ELb1ELb0EEENS1_21CollectiveEpilogueFwdINS6_IJSA_NS7_ILi512EEESA_EEES9_SC_SE_Li256ELb1ELb1ELb1ELb0EEENS1_36VarlenDynamicPersistentTileSchedulerILi64ELi64ELi256ELi128ELb1ELb1ELb1ELb1ELb0ELb1EEEEEEEEEvNT_6ParamsE,"ax",@progbits
	.align	128
.text._ZN7cutlass13device_kernelIN5flash11enable_sm90INS1_16FlashAttnFwdSm90INS1_25CollectiveMainloopFwdSm90ILi2EN4cute5tupleIJNS5_1CILi1EEES8_S8_EEENS6_IJNS7_ILi64EEESA_SA_EEELi512ENS_10bfloat16_tEfNS_4arch4Sm90ELb0ELb1ELb0ELb1ELb1ELb0ELb0ELb0ELb0ELb1ELb1ELb0EEENS1_21CollectiveEpilogueFwdINS6_IJSA_NS7_ILi512EEESA_EEES9_SC_SE_Li256ELb1ELb1ELb1ELb0EEENS1_36VarlenDynamicPersistentTileSchedulerILi64ELi64ELi256ELi128ELb1ELb1ELb1ELb1ELb0ELb1EEEEEEEEEvNT_6ParamsE:
        .type           _ZN7cutlass13device_kernelIN5flash11enable_sm90INS1_16FlashAttnFwdSm90INS1_25CollectiveMainloopFwdSm90ILi2EN4cute5tupleIJNS5_1CILi1EEES8_S8_EEENS6_IJNS7_ILi64EEESA_SA_EEELi512ENS_10bfloat16_tEfNS_4arch4Sm90ELb0ELb1ELb0ELb1ELb1ELb0ELb0ELb0ELb0ELb1ELb1ELb0EEENS1_21CollectiveEpilogueFwdINS6_IJSA_NS7_ILi512EEESA_EEES9_SC_SE_Li256ELb1ELb1ELb1ELb0EEENS1_36VarlenDynamicPersistentTileSchedulerILi64ELi64ELi256ELi128ELb1ELb1ELb1ELb1ELb0ELb1EEEEEEEEEvNT_6ParamsE,@function
        .size           _ZN7cutlass13device_kernelIN5flash11enable_sm90INS1_16FlashAttnFwdSm90INS1_25CollectiveMainloopFwdSm90ILi2EN4cute5tupleIJNS5_1CILi1EEES8_S8_EEENS6_IJNS7_ILi64EEESA_SA_EEELi512ENS_10bfloat16_tEfNS_4arch4Sm90ELb0ELb1ELb0ELb1ELb1ELb0ELb0ELb0ELb0ELb1ELb1ELb0EEENS1_21CollectiveEpilogueFwdINS6_IJSA_NS7_ILi512EEESA_EEES9_SC_SE_Li256ELb1ELb1ELb1ELb0EEENS1_36VarlenDynamicPersistentTileSchedulerILi64ELi64ELi256ELi128ELb1ELb1ELb1ELb1ELb0ELb1EEEEEEEEEvNT_6ParamsE,(.L_x_26 - _ZN7cutlass13device_kernelIN5flash11enable_sm90INS1_16FlashAttnFwdSm90INS1_25CollectiveMainloopFwdSm90ILi2EN4cute5tupleIJNS5_1CILi1EEES8_S8_EEENS6_IJNS7_ILi64EEESA_SA_EEELi512ENS_10bfloat16_tEfNS_4arch4Sm90ELb0ELb1ELb0ELb1ELb1ELb0ELb0ELb0ELb0ELb1ELb1ELb0EEENS1_21CollectiveEpilogueFwdINS6_IJSA_NS7_ILi512EEESA_EEES9_SC_SE_Li256ELb1ELb1ELb1ELb0EEENS1_36VarlenDynamicPersistentTileSchedulerILi64ELi64ELi256ELi128ELb1ELb1ELb1ELb1ELb0ELb1EEEEEEEEEvNT_6ParamsE)
        .other          _ZN7cutlass13device_kernelIN5flash11enable_sm90INS1_16FlashAttnFwdSm90INS1_25CollectiveMainloopFwdSm90ILi2EN4cute5tupleIJNS5_1CILi1EEES8_S8_EEENS6_IJNS7_ILi64EEESA_SA_EEELi512ENS_10bfloat16_tEfNS_4arch4Sm90ELb0ELb1ELb0ELb1ELb1ELb0ELb0ELb0ELb0ELb1ELb1ELb0EEENS1_21CollectiveEpilogueFwdINS6_IJSA_NS7_ILi512EEESA_EEES9_SC_SE_Li256ELb1ELb1ELb1ELb0EEENS1_36VarlenDynamicPersistentTileSchedulerILi64ELi64ELi256ELi128ELb1ELb1ELb1ELb1ELb0ELb1EEEEEEEEEvNT_6ParamsE,@"STO_CUDA_ENTRY STV_DEFAULT"
_ZN7cutlass13device_kernelIN5flash11enable_sm90INS1_16FlashAttnFwdSm90INS1_25CollectiveMainloopFwdSm90ILi2EN4cute5tupleIJNS5_1CILi1EEES8_S8_EEENS6_IJNS7_ILi64EEESA_SA_EEELi512ENS_10bfloat16_tEfNS_4arch4Sm90ELb0ELb1ELb0ELb1ELb1ELb0ELb0ELb0ELb0ELb1ELb1ELb0EEENS1_21CollectiveEpilogueFwdINS6_IJSA_NS7_ILi512EEESA_EEES9_SC_SE_Li256ELb1ELb1ELb1ELb0EEENS1_36VarlenDynamicPersistentTileSchedulerILi64ELi64ELi256ELi128ELb1ELb1ELb1ELb1ELb0ELb1EEEEEEEEEvNT_6ParamsE:
[----:B------:R-:W-:Y:S01]  /*0000*/  LDC R1, c[0x0][0x37c] ;  /* 0x0000df00ff017b82 */ /* 0x000fe20000000800 */
[----:B------:R-:W-:Y:S05]  /*0010*/  EXIT ;  /* 0x000000000000794d */ /* 0x000fea0003800000 */
.L_x_8:
        /* <DEDUP_REMOVED lines=14> */
.L_x_26:


//--------------------- .text._ZN7cutlass13device_kernelIN5flash11enable_sm90INS1_16FlashAttnFwdSm90INS1_25CollectiveMainloopFwdSm90ILi2EN4cute5tupleIJNS5_1CILi1EEES8_S8_EEENS6_IJNS7_ILi64EEESA_SA_EEELi512ENS_10bfloat16_tEfNS_4arch4Sm90ELb0ELb1ELb0ELb1ELb1ELb1ELb0ELb0ELb0ELb1ELb1ELb0EEENS1_21CollectiveEpilogueFwdINS6_IJSA_NS7_ILi512EEESA_EEES9_SC_SE_Li256ELb1ELb1ELb1ELb0EEENS1_36VarlenDynamicPersistentTileSchedulerILi64ELi64ELi256ELi128ELb1ELb1ELb1ELb1ELb0ELb1EEEEEEEEEvNT_6ParamsE --------------------------
	.section	.text._ZN7cutlass13device_kernelIN5flash11enable_sm90INS1_16FlashAttnFwdSm90INS1_25CollectiveMainloopFwdSm90ILi2EN4cute5tupleIJNS5_1CILi1EEES8_S8_EEENS6_IJNS7_ILi64EEESA_SA_EEELi512ENS_10bfloat16_tEfNS_4arch4Sm90ELb0ELb1ELb0ELb1ELb1ELb1ELb0ELb0ELb0ELb1ELb1ELb0EEENS1_21CollectiveEpilogueFwdINS6_IJSA_NS7_ILi512EEESA_EEES9_SC_SE_Li256ELb1ELb1ELb1ELb0EEENS1_36VarlenDynamicPersistentTileSchedulerILi64ELi64ELi256ELi128ELb1ELb1ELb1ELb1ELb0ELb1EEEEEEEEEvNT_6ParamsE,"ax",@progbits
	.align	128
.text._ZN7cutlass13device_kernelIN5flash11enable_sm90INS1_16FlashAttnFwdSm90INS1_25CollectiveMainloopFwdSm90ILi2EN4cute5tupleIJNS5_1CILi1EEES8_S8_EEENS6_IJNS7_ILi64EEESA_SA_EEELi512ENS_10bfloat16_tEfNS_4arch4Sm90ELb0ELb1ELb0ELb1ELb1ELb1ELb0ELb0ELb0ELb1ELb1ELb0EEENS1_21CollectiveEpilogueFwdINS6_IJSA_NS7_ILi512EEESA_EEES9_SC_SE_Li256ELb1ELb1ELb1ELb0EEENS1_36VarlenDynamicPersistentTileSchedulerILi64ELi64ELi256ELi128ELb1ELb1ELb1ELb1ELb0ELb1EEEEEEEEEvNT_6ParamsE:
        .type           _ZN7cutlass13device_kernelIN5flash11enable_sm90INS1_16FlashAttnFwdSm90INS1_25CollectiveMainloopFwdSm90ILi2EN4cute5tupleIJNS5_1CILi1EEES8_S8_EEENS6_IJNS7_ILi64EEESA_SA_EEELi512ENS_10bfloat16_tEfNS_4arch4Sm90ELb0ELb1ELb0ELb1ELb1ELb1ELb0ELb0ELb0ELb1ELb1ELb0EEENS1_21CollectiveEpilogueFwdINS6_IJSA_NS7_ILi512EEESA_EEES9_SC_SE_Li256ELb1ELb1ELb1ELb0EEENS1_36VarlenDynamicPersistentTileSchedulerILi64ELi64ELi256ELi128ELb1ELb1ELb1ELb1ELb0ELb1EEEEEEEEEvNT_6ParamsE,@function
        .size           _ZN7cutlass13device_kernelIN5flash11enable_sm90INS1_16FlashAttnFwdSm90INS1_25CollectiveMainloopFwdSm90ILi2EN4cute5tupleIJNS5_1CILi1EEES8_S8_EEENS6_IJNS7_ILi64EEESA_SA_EEELi512ENS_10bfloat16_tEfNS_4arch4Sm90ELb0ELb1ELb0ELb1ELb1ELb1ELb0ELb0ELb0ELb1ELb1ELb0EEENS1_21CollectiveEpilogueFwdINS6_IJSA_NS7_ILi512EEESA_EEES9_SC_SE_Li256ELb1ELb1ELb1ELb0EEENS1_36VarlenDynamicPersistentTileSchedulerILi64ELi64ELi256ELi128ELb1ELb1ELb1ELb1ELb0ELb1EEEEEEEEEvNT_6ParamsE,(.L_x_27 - _ZN7cutlass13device_kernelIN5flash11enable_sm90INS1_16FlashAttnFwdSm90INS1_25CollectiveMainloopFwdSm90ILi2EN4cute5tupleIJNS5_1CILi1EEES8_S8_EEENS6_IJNS7_ILi64EEESA_SA_EEELi512ENS_10bfloat16_tEfNS_4arch4Sm90ELb0ELb1ELb0ELb1ELb1ELb1ELb0ELb0ELb0ELb1ELb1ELb0EEENS1_21CollectiveEpilogueFwdINS6_IJSA_NS7_ILi512EEESA_EEES9_SC_SE_Li256ELb1ELb1ELb1ELb0EEENS1_36VarlenDynamicPersistentTileSchedulerILi64ELi64ELi256ELi128ELb1ELb1ELb1ELb1ELb0ELb1EEEEEEEEEvNT_6ParamsE)
        .other          _ZN7cutlass13device_kernelIN5flash11enable_sm90INS1_16FlashAttnFwdSm90INS1_25CollectiveMainloopFwdSm90ILi2EN4cute5tupleIJNS5_1CILi1EEES8_S8_EEENS6_IJNS7_ILi64EEESA_SA_EEELi512ENS_10bfloat16_tEfNS_4arch4Sm90ELb0ELb1ELb0ELb1ELb1ELb1ELb0ELb0ELb0ELb1ELb1ELb0EEENS1_21CollectiveEpilogueFwdINS6_IJSA_NS7_ILi512EEESA_EEES9_SC_SE_Li256ELb1ELb1ELb1ELb0EEENS1_36VarlenDynamicPersistentTileSchedulerILi64ELi64ELi256ELi128ELb1ELb1ELb1ELb1ELb0ELb1EEEEEEEEEvNT_6ParamsE,@"STO_CUDA_ENTRY STV_DEFAULT"
_ZN7cutlass13device_kernelIN5flash11enable_sm90INS1_16FlashAttnFwdSm90INS1_25CollectiveMainloopFwdSm90ILi2EN4cute5tupleIJNS5_1CILi1EEES8_S8_EEENS6_IJNS7_ILi64EEESA_SA_EEELi512ENS_10bfloat16_tEfNS_4arch4Sm90ELb0ELb1ELb0ELb1ELb1ELb1ELb0ELb0ELb0ELb1ELb1ELb0EEENS1_21CollectiveEpilogueFwdINS6_IJSA_NS7_ILi512EEESA_EEES9_SC_SE_Li256ELb1ELb1ELb1ELb0EEENS1_36VarlenDynamicPersistentTileSchedulerILi64ELi64ELi256ELi128ELb1ELb1ELb1ELb1ELb0ELb1EEEEEEEEEvNT_6ParamsE:
[----:B------:R-:W-:Y:S01]  /*0000*/  LDC R1, c[0x0][0x37c] ;  /* 0x0000df00ff017b82 */ /* 0x000fe20000000800 */
[----:B------:R-:W-:Y:S05]  /*0010*/  EXIT ;  /* 0x000000000000794d */ /* 0x000fea0003800000 */
.L_x_9:
        /* <DEDUP_REMOVED lines=14> */
.L_x_27:


//--------------------- .text._ZN7cutlass13device_kernelIN5flash11enable_sm90INS1_16FlashAttnFwdSm90INS1_25CollectiveMainloopFwdSm90ILi2EN4cute5tupleIJNS5_1CILi1EEES8_S8_EEENS6_IJNS7_ILi64EEESA_SA_EEELi512ENS_10bfloat16_tEfNS_4arch4Sm90ELb0ELb1ELb0ELb1ELb1ELb0ELb1ELb0ELb0ELb1ELb1ELb0EEENS1_21CollectiveEpilogueFwdINS6_IJSA_NS7_ILi512EEESA_EEES9_SC_SE_Li256ELb1ELb1ELb1ELb0EEENS1_36VarlenDynamicPersistentTileSchedulerILi64ELi64ELi256ELi128ELb1ELb1ELb1ELb1ELb0ELb1EEEEEEEEEvNT_6ParamsE --------------------------
	.section	.text._ZN7cutlass13device_kernelIN5flash11enable_sm90INS1_16FlashAttnFwdSm90INS1_25CollectiveMainloopFwdSm90ILi2EN4cute5tupleIJNS5_1CILi1EEES8_S8_EEENS6_IJNS7_ILi64EEESA_SA_EEELi512ENS_10bfloat16_tEfNS_4arch4Sm90ELb0ELb1ELb0ELb1ELb1ELb0ELb1ELb0ELb0ELb1ELb1ELb0EEENS1_21CollectiveEpilogueFwdINS6_IJSA_NS7_ILi512EEESA_EEES9_SC_SE_Li256ELb1ELb1ELb1ELb0EEENS1_36VarlenDynamicPersistentTileSchedulerILi64ELi64ELi256ELi128ELb1ELb1ELb1ELb1ELb0ELb1EEEEEEEEEvNT_6ParamsE,"ax",@progbits
	.align	128
.text._ZN7cutlass13device_kernelIN5flash11enable_sm90INS1_16FlashAttnFwdSm90INS1_25CollectiveMainloopFwdSm90ILi2EN4cute5tupleIJNS5_1CILi1EEES8_S8_EEENS6_IJNS7_ILi64EEESA_SA_EEELi512ENS_10bfloat16_tEfNS_4arch4Sm90ELb0ELb1ELb0ELb1ELb1ELb0ELb1ELb0ELb0ELb1ELb1ELb0EEENS1_21CollectiveEpilogueFwdINS6_IJSA_NS7_ILi512EEESA_EEES9_SC_SE_Li256ELb1ELb1ELb1ELb0EEENS1_36VarlenDynamicPersistentTileSchedulerILi64ELi64ELi256ELi128ELb1ELb1ELb1ELb1ELb0ELb1EEEEEEEEEvNT_6ParamsE:
        .type           _ZN7cutlass13device_kernelIN5flash11enable_sm90INS1_16FlashAttnFwdSm90INS1_25CollectiveMainloopFwdSm90ILi2EN4cute5tupleIJNS5_1CILi1EEES8_S8_EEENS6_IJNS7_ILi64EEESA_SA_EEELi512ENS_10bfloat16_tEfNS_4arch4Sm90ELb0ELb1ELb0ELb1ELb1ELb0ELb1ELb0ELb0ELb1ELb1ELb0EEENS1_21CollectiveEpilogueFwdINS6_IJSA_NS7_ILi512EEESA_EEES9_SC_SE_Li256ELb1ELb1ELb1ELb0EEENS1_36VarlenDynamicPersistentTileSchedulerILi64ELi64ELi256ELi128ELb1ELb1ELb1ELb1ELb0ELb1EEEEEEEEEvNT_6ParamsE,@function
        .size           _ZN7cutlass13device_kernelIN5flash11enable_sm90INS1_16FlashAttnFwdSm90INS1_25CollectiveMainloopFwdSm90ILi2EN4cute5tupleIJNS5_1CILi1EEES8_S8_EEENS6_IJNS7_ILi64EEESA_SA_EEELi512ENS_10bfloat16_tEfNS_4arch4Sm90ELb0ELb1ELb0ELb1ELb1ELb0ELb1ELb0ELb0ELb1ELb1ELb0EEENS1_21CollectiveEpilogueFwdINS6_IJSA_NS7_ILi512EEESA_EEES9_SC_SE_Li256ELb1ELb1ELb1ELb0EEENS1_36VarlenDynamicPersistentTileSchedulerILi64ELi64ELi256ELi128ELb1ELb1ELb1ELb1ELb0ELb1EEEEEEEEEvNT_6ParamsE,(.L_x_28 - _ZN7cutlass13device_kernelIN5flash11enable_sm90INS1_16FlashAttnFwdSm90INS1_25CollectiveMainloopFwdSm90ILi2EN4cute5tupleIJNS5_1CILi1EEES8_S8_EEENS6_IJNS7_ILi64EEESA_SA_EEELi512ENS_10bfloat16_tEfNS_4arch4Sm90ELb0ELb1ELb0ELb1ELb1ELb0ELb1ELb0ELb0ELb1ELb1ELb0EEENS1_21CollectiveEpilogueFwdINS6_IJSA_NS7_ILi512EEESA_EEES9_SC_SE_Li256ELb1ELb1ELb1ELb0EEENS1_36VarlenDynamicPersistentTileSchedulerILi64ELi64ELi256ELi128ELb1ELb1ELb1ELb1ELb0ELb1EEEEEEEEEvNT_6ParamsE)
        .other          _ZN7cutlass13device_kernelIN5flash11enable_sm90INS1_16FlashAttnFwdSm90INS1_25CollectiveMainloopFwdSm90ILi2EN4cute5tupleIJNS5_1CILi1EEES8_S8_EEENS6_IJNS7_ILi64EEESA_SA_EEELi512ENS_10bfloat16_tEfNS_4arch4Sm90ELb0ELb1ELb0ELb1ELb1ELb0ELb1ELb0ELb0ELb1ELb1ELb0EEENS1_21CollectiveEpilogueFwdINS6_IJSA_NS7_ILi512EEESA_EEES9_SC_SE_Li256ELb1ELb1ELb1ELb0EEENS1_36VarlenDynamicPersistentTileSchedulerILi64ELi64ELi256ELi128ELb1ELb1ELb1ELb1ELb0ELb1EEEEEEEEEvNT_6ParamsE,@"STO_CUDA_ENTRY STV_DEFAULT"
_ZN7cutlass13device_kernelIN5flash11enable_sm90INS1_16FlashAttnFwdSm90INS1_25CollectiveMainloopFwdSm90ILi2EN4cute5tupleIJNS5_1CILi1EEES8_S8_EEENS6_IJNS7_ILi64EEESA_SA_EEELi512ENS_10bfloat16_tEfNS_4arch4Sm90ELb0ELb1ELb0ELb1ELb1ELb0ELb1ELb0ELb0ELb1ELb1ELb0EEENS1_21CollectiveEpilogueFwdINS6_IJSA_NS7_ILi512EEESA_EEES9_SC_SE_Li256ELb1ELb1ELb1ELb0EEENS1_36VarlenDynamicPersistentTileSchedulerILi64ELi64ELi256ELi128ELb1ELb1ELb1ELb1ELb0ELb1EEEEEEEEEvNT_6ParamsE:
[----:B------:R-:W-:Y:S01]  /*0000*/  LDC R1, c[0x0][0x37c] ;  /* 0x0000df00ff017b82 */ /* 0x000fe20000000800 */
[----:B------:R-:W-:Y:S05]  /*0010*/  EXIT ;  /* 0x000000000000794d */ /* 0x000fea0003800000 */
.L_x_10:
        /* <DEDUP_REMOVED lines=14> */
.L_x_28:


//--------------------- .text._ZN7cutlass13device_kernelIN5flash11enable_sm90INS1_16FlashAttnFwdSm90INS1_25CollectiveMainloopFwdSm90ILi2EN4cute5tupleIJNS5_1CILi1EEES8_S8_EEENS6_IJNS7_ILi64EEESA_SA_EEELi512ENS_10bfloat16_tEfNS_4arch4Sm90ELb0ELb1ELb0ELb1ELb1ELb1ELb1ELb0ELb0ELb1ELb1ELb0EEENS1_21CollectiveEpilogueFwdINS6_IJSA_NS7_ILi512EEESA_EEES9_SC_SE_Li256ELb1ELb1ELb1ELb0EEENS1_36VarlenDynamicPersistentTileSchedulerILi64ELi64ELi256ELi128ELb1ELb1ELb1ELb1ELb0ELb1EEEEEEEEEvNT_6ParamsE --------------------------
	.section	.text._ZN7cutlass13device_kernelIN5flash11enable_sm90INS1_16FlashAttnFwdSm90INS1_25CollectiveMainloopFwdSm90ILi2EN4cute5tupleIJNS5_1CILi1EEES8_S8_EEENS6_IJNS7_ILi64EEESA_SA_EEELi512ENS_10bfloat16_tEfNS_4arch4Sm90ELb0ELb1ELb0ELb1ELb1ELb1ELb1ELb0ELb0ELb1ELb1ELb0EEENS1_21CollectiveEpilogueFwdINS6_IJSA_NS7_ILi512EEESA_EEES9_SC_SE_Li256ELb1ELb1ELb1ELb0EEENS1_36VarlenDynamicPersistentTileSchedulerILi64ELi64ELi256ELi128ELb1ELb1ELb1ELb1ELb0ELb1EEEEEEEEEvNT_6ParamsE,"ax",@progbits
	.align	128
.text._ZN7cutlass13device_kernelIN5flash11enable_sm90INS1_16FlashAttnFwdSm90INS1_25CollectiveMainloopFwdSm90ILi2EN4cute5tupleIJNS5_1CILi1EEES8_S8_EEENS6_IJNS7_ILi64EEESA_SA_EEELi512ENS_10bfloat16_tEfNS_4arch4Sm90ELb0ELb1ELb0ELb1ELb1ELb1ELb1ELb0ELb0ELb1ELb1ELb0EEENS1_21CollectiveEpilogueFwdINS6_IJSA_NS7_ILi512EEESA_EEES9_SC_SE_Li256ELb1ELb1ELb1ELb0EEENS1_36VarlenDynamicPersistentTileSchedulerILi64ELi64ELi256ELi128ELb1ELb1ELb1ELb1ELb0ELb1EEEEEEEEEvNT_6ParamsE:
        .type           _ZN7cutlass13device_kernelIN5flash11enable_sm90INS1_16FlashAttnFwdSm90INS1_25CollectiveMainloopFwdSm90ILi2EN4cute5tupleIJNS5_1CILi1EEES8_S8_EEENS6_IJNS7_ILi64EEESA_SA_EEELi512ENS_10bfloat16_tEfNS_4arch4Sm90ELb0ELb1ELb0ELb1ELb1ELb1ELb1ELb0ELb0ELb1ELb1ELb0EEENS1_21CollectiveEpilogueFwdINS6_IJSA_NS7_ILi512EEESA_EEES9_SC_SE_Li256ELb1ELb1ELb1ELb0EEENS1_36VarlenDynamicPersistentTileSchedulerILi64ELi64ELi256ELi128ELb1ELb1ELb1ELb1ELb0ELb1EEEEEEEEEvNT_6ParamsE,@function
        .size           _ZN7cutlass13device_kernelIN5flash11enable_sm90INS1_16FlashAttnFwdSm90INS1_25CollectiveMainloopFwdSm90ILi2EN4cute5tupleIJNS5_1CILi1EEES8_S8_EEENS6_IJNS7_ILi64EEESA_SA_EEELi512ENS_10bfloat16_tEfNS_4arch4Sm90ELb0ELb1ELb0ELb1ELb1ELb1ELb1ELb0ELb0ELb1ELb1ELb0EEENS1_21CollectiveEpilogueFwdINS6_IJSA_NS7_ILi512EEESA_EEES9_SC_SE_Li256ELb1ELb1ELb1ELb0EEENS1_36VarlenDynamicPersistentTileSchedulerILi64ELi64ELi256ELi128ELb1ELb1ELb1ELb1ELb0ELb1EEEEEEEEEvNT_6ParamsE,(.L_x_29 - _ZN7cutlass13device_kernelIN5flash11enable_sm90INS1_16FlashAttnFwdSm90INS1_25CollectiveMainloopFwdSm90ILi2EN4cute5tupleIJNS5_1CILi1EEES8_S8_EEENS6_IJNS7_ILi64EEESA_SA_EEELi512ENS_10bfloat16_tEfNS_4arch4Sm90ELb0ELb1ELb0ELb1ELb1ELb1ELb1ELb0ELb0ELb1ELb1ELb0EEENS1_21CollectiveEpilogueFwdINS6_IJSA_NS7_ILi512EEESA_EEES9_SC_SE_Li256ELb1ELb1ELb1ELb0EEENS1_36VarlenDynamicPersistentTileSchedulerILi64ELi64ELi256ELi128ELb1ELb1ELb1ELb1ELb0ELb1EEEEEEEEEvNT_6ParamsE)
        .other          _ZN7cutlass13device_kernelIN5flash11enable_sm90INS1_16FlashAttnFwdSm90INS1_25CollectiveMainloopFwdSm90ILi2EN4cute5tupleIJNS5_1CILi1EEES8_S8_EEENS6_IJNS7_ILi64EEESA_SA_EEELi512ENS_10bfloat16_tEfNS_4arch4Sm90ELb0ELb1ELb0ELb1ELb1ELb1ELb1ELb0ELb0ELb1ELb1ELb0EEENS1_21CollectiveEpilogueFwdINS6_IJSA_NS7_ILi512EEESA_EEES9_SC_SE_Li256ELb1ELb1ELb1ELb0EEENS1_36VarlenDynamicPersistentTileSchedulerILi64ELi64ELi256ELi128ELb1ELb1ELb1ELb1ELb0ELb1EEEEEEEEEvNT_6ParamsE,@"STO_CUDA_ENTRY STV_DEFAULT"
_ZN7cutlass13device_kernelIN5flash11enable_sm90INS1_16FlashAttnFwdSm90INS1_25CollectiveMainloopFwdSm90ILi2EN4cute5tupleIJNS5_1CILi1EEES8_S8_EEENS6_IJNS7_ILi64EEESA_SA_EEELi512ENS_10bfloat16_tEfNS_4arch4Sm90ELb0ELb1ELb0ELb1ELb1ELb1ELb1ELb0ELb0ELb1ELb1ELb0EEENS1_21CollectiveEpilogueFwdINS6_IJSA_NS7_ILi512EEESA_EEES9_SC_SE_Li256ELb1ELb1ELb1ELb0EEENS1_36VarlenDynamicPersistentTileSchedulerILi64ELi64ELi256ELi128ELb1ELb1ELb1ELb1ELb0ELb1EEEEEEEEEvNT_6ParamsE:
[----:B------:R-:W-:Y:S01]  /*0000*/  LDC R1, c[0x0][0x37c] ;  /* 0x0000df00ff017b82 */ /* 0x000fe20000000800 */
[----:B------:R-:W-:Y:S05]  /*0010*/  EXIT ;  /* 0x000000000000794d */ /* 0x000fea0003800000 */
.L_x_11:
        /* <DEDUP_REMOVED lines=14> */
.L_x_29:


//--------------------- .text._ZN7cutlass13device_kernelIN5flash11enable_sm90INS1_16FlashAttnFwdSm90INS1_25CollectiveMainloopFwdSm90ILi2EN4cute5tupleIJNS5_1CILi1EEES8_S8_EEENS6_IJNS7_ILi64EEESA_SA_EEELi512ENS_10bfloat16_tEfNS_4arch4Sm90ELb1ELb0ELb0ELb0ELb1ELb0ELb0ELb0ELb0ELb1ELb1ELb0EEENS1_21CollectiveEpilogueFwdINS6_IJSA_NS7_ILi512EEESA_EEES9_SC_SE_Li256ELb0ELb1ELb1ELb0EEENS1_19SingleTileSchedulerILb0ELb1ELb1ELi64EEEEEEEEEvNT_6ParamsE --------------------------
	.section	.text._ZN7cutlass13device_kernelIN5flash11enable_sm90INS1_16FlashAttnFwdSm90INS1_25CollectiveMainloopFwdSm90ILi2EN4cute5tupleIJNS5_1CILi1EEES8_S8_EEENS6_IJNS7_ILi64EEESA_SA_EEELi512ENS_10bfloat16_tEfNS_4arch4Sm90ELb1ELb0ELb0ELb0ELb1ELb0ELb0ELb0ELb0ELb1ELb1ELb0EEENS1_21CollectiveEpilogueFwdINS6_IJSA_NS7_ILi512EEESA_EEES9_SC_SE_Li256ELb0ELb1ELb1ELb0EEENS1_19SingleTileSchedulerILb0ELb1ELb1ELi64EEEEEEEEEvNT_6ParamsE,"ax",@progbits
	.align	128
.text._ZN7cutlass13device_kernelIN5flash11enable_sm90INS1_16FlashAttnFwdSm90INS1_25CollectiveMainloopFwdSm90ILi2EN4cute5tupleIJNS5_1CILi1EEES8_S8_EEENS6_IJNS7_ILi64EEESA_SA_EEELi512ENS_10bfloat16_tEfNS_4arch4Sm90ELb1ELb0ELb0ELb0ELb1ELb0ELb0ELb0ELb0ELb1ELb1ELb0EEENS1_21CollectiveEpilogueFwdINS6_IJSA_NS7_ILi512EEESA_EEES9_SC_SE_Li256ELb0ELb1ELb1ELb0EEENS1_19SingleTileSchedulerILb0ELb1ELb1ELi64EEEEEEEEEvNT_6ParamsE:
        .type           _ZN7cutlass13device_kernelIN5flash11enable_sm90INS1_16FlashAttnFwdSm90INS1_25CollectiveMainloopFwdSm90ILi2EN4cute5tupleIJNS5_1CILi1EEES8_S8_EEENS6_IJNS7_ILi64EEESA_SA_EEELi512ENS_10bfloat16_tEfNS_4arch4Sm90ELb1ELb0ELb0ELb0ELb1ELb0ELb0ELb0ELb0ELb1ELb1ELb0EEENS1_21CollectiveEpilogueFwdINS6_IJSA_NS7_ILi512EEESA_EEES9_SC_SE_Li256ELb0ELb1ELb1ELb0EEENS1_19SingleTileSchedulerILb0ELb1ELb1ELi64EEEEEEEEEvNT_6ParamsE,@function
        .size           _ZN7cutlass13device_kernelIN5flash11enable_sm90INS1_16FlashAttnFwdSm90INS1_25CollectiveMainloopFwdSm90ILi2EN4cute5tupleIJNS5_1CILi1EEES8_S8_EEENS6_IJNS7_ILi64EEESA_SA_EEELi512ENS_10bfloat16_tEfNS_4arch4Sm90ELb1ELb0ELb0ELb0ELb1ELb0ELb0ELb0ELb0ELb1ELb1ELb0EEENS1_21CollectiveEpilogueFwdINS6_IJSA_NS7_ILi512EEESA_EEES9_SC_SE_Li256ELb0ELb1ELb1ELb0EEENS1_19SingleTileSchedulerILb0ELb1ELb1ELi64EEEEEEEEEvNT_6ParamsE,(.L_x_30 - _ZN7cutlass13device_kernelIN5flash11enable_sm90INS1_16FlashAttnFwdSm90INS1_25CollectiveMainloopFwdSm90ILi2EN4cute5tupleIJNS5_1CILi1EEES8_S8_EEENS6_IJNS7_ILi64EEESA_SA_EEELi512ENS_10bfloat16_tEfNS_4arch4Sm90ELb1ELb0ELb0ELb0ELb1ELb0ELb0ELb0ELb0ELb1ELb1ELb0EEENS1_21CollectiveEpilogueFwdINS6_IJSA_NS7_ILi512EEESA_EEES9_SC_SE_Li256ELb0ELb1ELb1ELb0EEENS1_19SingleTileSchedulerILb0ELb1ELb1ELi64EEEEEEEEEvNT_6ParamsE)
        .other          _ZN7cutlass13device_kernelIN5flash11enable_sm90INS1_16FlashAttnFwdSm90INS1_25CollectiveMainloopFwdSm90ILi2EN4cute5tupleIJNS5_1CILi1EEES8_S8_EEENS6_IJNS7_ILi64EEESA_SA_EEELi512ENS_10bfloat16_tEfNS_4arch4Sm90ELb1ELb0ELb0ELb0ELb1ELb0ELb0ELb0ELb0ELb1ELb1ELb0EEENS1_21CollectiveEpilogueFwdINS6_IJSA_NS7_ILi512EEESA_EEES9_SC_SE_Li256ELb0ELb1ELb1ELb0EEENS1_19SingleTileSchedulerILb0ELb1ELb1ELi64EEEEEEEEEvNT_6ParamsE,@"STO_CUDA_ENTRY STV_DEFAULT"
_ZN7cutlass13device_kernelIN5flash11enable_sm90INS1_16FlashAttnFwdSm90INS1_25CollectiveMainloopFwdSm90ILi2EN4cute5tupleIJNS5_1CILi1EEES8_S8_EEENS6_IJNS7_ILi64EEESA_SA_EEELi512ENS_10bfloat16_tEfNS_4arch4Sm90ELb1ELb0ELb0ELb0ELb1ELb0ELb0ELb0ELb0ELb1ELb1ELb0EEENS1_21CollectiveEpilogueFwdINS6_IJSA_NS7_ILi512EEESA_EEES9_SC_SE_Li256ELb0ELb1ELb1ELb0EEENS1_19SingleTileSchedulerILb0ELb1ELb1ELi64EEEEEEEEEvNT_6ParamsE:
[----:B------:R-:W-:Y:S01]  /*0000*/  LDC R1, c[0x0][0x37c] ;  /* 0x0000df00ff017b82 */ /* 0x000fe20000000800 */
[----:B------:R-:W-:Y:S05]  /*0010*/  EXIT ;  /* 0x000000000000794d */ /* 0x000fea0003800000 */
.L_x_12:
        /* <DEDUP_REMOVED lines=14> */
.L_x_30:


//--------------------- .text._ZN7cutlass13device_kernelIN5flash11enable_sm90INS1_16FlashAttnFwdSm90INS1_25CollectiveMainloopFwdSm90ILi2EN4cute5tupleIJNS5_1CILi1EEES8_S8_EEENS6_IJNS7_ILi64EEESA_SA_EEELi512ENS_10bfloat16_tEfNS_4arch4Sm90ELb1ELb0ELb0ELb0ELb1ELb0ELb1ELb0ELb0ELb1ELb1ELb0EEENS1_21CollectiveEpilogueFwdINS6_IJSA_NS7_ILi512EEESA_EEES9_SC_SE_Li256ELb0ELb1ELb1ELb0EEENS1_19SingleTileSchedulerILb0ELb1ELb1ELi64EEEEEEEEEvNT_6ParamsE --------------------------
	.section	.text._ZN7cutlass13device_kernelIN5flash11enable_sm90INS1_16FlashAttnFwdSm90INS1_25CollectiveMainloopFwdSm90ILi2EN4cute5tupleIJNS5_1CILi1EEES8_S8_EEENS6_IJNS7_ILi64EEESA_SA_EEELi512ENS_10bfloat16_tEfNS_4arch4Sm90ELb1ELb0ELb0ELb0ELb1ELb0ELb1ELb0ELb0ELb1ELb1ELb0EEENS1_21CollectiveEpilogueFwdINS6_IJSA_NS7_ILi512EEESA_EEES9_SC_SE_Li256ELb0ELb1ELb1ELb0EEENS1_19SingleTileSchedulerILb0ELb1ELb1ELi64EEEEEEEEEvNT_6ParamsE,"ax",@progbits
	.align	128
.text._ZN7cutlass13device_kernelIN5flash11enable_sm90INS1_16FlashAttnFwdSm90INS1_25CollectiveMainloopFwdSm90ILi2EN4cute5tupleIJNS5_1CILi1EEES8_S8_EEENS6_IJNS7_ILi64EEESA_SA_EEELi512ENS_10bfloat16_tEfNS_4arch4Sm90ELb1ELb0ELb0ELb0ELb1ELb0ELb1ELb0ELb0ELb1ELb1ELb0EEENS1_21CollectiveEpilogueFwdINS6_IJSA_NS7_ILi512EEESA_EEES9_SC_SE_Li256ELb0ELb1ELb1ELb0EEENS1_19SingleTileSchedulerILb0ELb1ELb1ELi64EEEEEEEEEvNT_6ParamsE:
        .type           _ZN7cutlass13device_kernelIN5flash11enable_sm90INS1_16FlashAttnFwdSm90INS1_25CollectiveMainloopFwdSm90ILi2EN4cute5tupleIJNS5_1CILi1EEES8_S8_EEENS6_IJNS7_ILi64EEESA_SA_EEELi512ENS_10bfloat16_tEfNS_4arch4Sm90ELb1ELb0ELb0ELb0ELb1ELb0ELb1ELb0ELb0ELb1ELb1ELb0EEENS1_21CollectiveEpilogueFwdINS6_IJSA_NS7_ILi512EEESA_EEES9_SC_SE_Li256ELb0ELb1ELb1ELb0EEENS1_19SingleTileSchedulerILb0ELb1ELb1ELi64EEEEEEEEEvNT_6ParamsE,@function
        .size           _ZN7cutlass13device_kernelIN5flash11enable_sm90INS1_16FlashAttnFwdSm90INS1_25CollectiveMainloopFwdSm90ILi2EN4cute5tupleIJNS5_1CILi1EEES8_S8_EEENS6_IJNS7_ILi64EEESA_SA_EEELi512ENS_10bfloat16_tEfNS_4arch4Sm90ELb1ELb0ELb0ELb0ELb1ELb0ELb1ELb0ELb0ELb1ELb1ELb0EEENS1_21CollectiveEpilogueFwdINS6_IJSA_NS7_ILi512EEESA_EEES9_SC_SE_Li256ELb0ELb1ELb1ELb0EEENS1_19SingleTileSchedulerILb0ELb1ELb1ELi64EEEEEEEEEvNT_6ParamsE,(.L_x_31 - _ZN7cutlass13device_kernelIN5flash11enable_sm90INS1_16FlashAttnFwdSm90INS1_25CollectiveMainloopFwdSm90ILi2EN4cute5tupleIJNS5_1CILi1EEES8_S8_EEENS6_IJNS7_ILi64EEESA_SA_EEELi512ENS_10bfloat16_tEfNS_4arch4Sm90ELb1ELb0ELb0ELb0ELb1ELb0ELb1ELb0ELb0ELb1ELb1ELb0EEENS1_21CollectiveEpilogueFwdINS6_IJSA_NS7_ILi512EEESA_EEES9_SC_SE_Li256ELb0ELb1ELb1ELb0EEENS1_19SingleTileSchedulerILb0ELb1ELb1ELi64EEEEEEEEEvNT_6ParamsE)
        .other          _ZN7cutlass13device_kernelIN5flash11enable_sm90INS1_16FlashAttnFwdSm90INS1_25CollectiveMainloopFwdSm90ILi2EN4cute5tupleIJNS5_1CILi1EEES8_S8_EEENS6_IJNS7_ILi64EEESA_SA_EEELi512ENS_10bfloat16_tEfNS_4arch4Sm90ELb1ELb0ELb0ELb0ELb1ELb0ELb1ELb0ELb0ELb1ELb1ELb0EEENS1_21CollectiveEpilogueFwdINS6_IJSA_NS7_ILi512EEESA_EEES9_SC_SE_Li256ELb0ELb1ELb1ELb0EEENS1_19SingleTileSchedulerILb0ELb1ELb1ELi64EEEEEEEEEvNT_6ParamsE,@"STO_CUDA_ENTRY STV_DEFAULT"
_ZN7cutlass13device_kernelIN5flash11enable_sm90INS1_16FlashAttnFwdSm90INS1_25CollectiveMainloopFwdSm90ILi2EN4cute5tupleIJNS5_1CILi1EEES8_S8_EEENS6_IJNS7_ILi64EEESA_SA_EEELi512ENS_10bfloat16_tEfNS_4arch4Sm90ELb1ELb0ELb0ELb0ELb1ELb0ELb1ELb0ELb0ELb1ELb1ELb0EEENS1_21CollectiveEpilogueFwdINS6_IJSA_NS7_ILi512EEESA_EEES9_SC_SE_Li256ELb0ELb1ELb1ELb0EEENS1_19SingleTileSchedulerILb0ELb1ELb1ELi64EEEEEEEEEvNT_6ParamsE:
[----:B------:R-:W-:Y:S01]  /*0000*/  LDC R1, c[0x0][0x37c] ;  /* 0x0000df00ff017b82 */ /* 0x000fe20000000800 */
[----:B------:R-:W-:Y:S05]  /*0010*/  EXIT ;  /* 0x000000000000794d */ /* 0x000fea0003800000 */
.L_x_13:
        /* <DEDUP_REMOVED lines=14> */
.L_x_31:


//--------------------- .text._ZN7cutlass13device_kernelIN5flash11enable_sm90INS1_16FlashAttnFwdSm90INS1_25CollectiveMainloopFwdSm90ILi2EN4cute5tupleIJNS5_1CILi1EEES8_S8_EEENS6_IJNS7_ILi64EEESA_SA_EEELi512ENS_10bfloat16_tEfNS_4arch4Sm90ELb1ELb0ELb0ELb1ELb1ELb0ELb0ELb0ELb0ELb1ELb1ELb0EEENS1_21CollectiveEpilogueFwdINS6_IJSA_NS7_ILi512EEESA_EEES9_SC_SE_Li256ELb1ELb1ELb1ELb0EEENS1_36VarlenDynamicPersistentTileSchedulerILi64ELi64ELi256ELi128ELb1ELb1ELb1ELb1ELb1ELb1EEEEEEEEEvNT_6ParamsE --------------------------
	.section	.text._ZN7cutlass13device_kernelIN5flash11enable_sm90INS1_16FlashAttnFwdSm90INS1_25CollectiveMainloopFwdSm90ILi2EN4cute5tupleIJNS5_1CILi1EEES8_S8_EEENS6_IJNS7_ILi64EEESA_SA_EEELi512ENS_10bfloat16_tEfNS_4arch4Sm90ELb1ELb0ELb0ELb1ELb1ELb0ELb0ELb0ELb0ELb1ELb1ELb0EEENS1_21CollectiveEpilogueFwdINS6_IJSA_NS7_ILi512EEESA_EEES9_SC_SE_Li256ELb1ELb1ELb1ELb0EEENS1_36VarlenDynamicPersistentTileSchedulerILi64ELi64ELi256ELi128ELb1ELb1ELb1ELb1ELb1ELb1EEEEEEEEEvNT_6ParamsE,"ax",@progbits
	.align	128
.text._ZN7cutlass13device_kernelIN5flash11enable_sm90INS1_16FlashAttnFwdSm90INS1_25CollectiveMainloopFwdSm90ILi2EN4cute5tupleIJNS5_1CILi1EEES8_S8_EEENS6_IJNS7_ILi64EEESA_SA_EEELi512ENS_10bfloat16_tEfNS_4arch4Sm90ELb1ELb0ELb0ELb1ELb1ELb0ELb0ELb0ELb0ELb1ELb1ELb0EEENS1_21CollectiveEpilogueFwdINS6_IJSA_NS7_ILi512EEESA_EEES9_SC_SE_Li256ELb1ELb1ELb1ELb0EEENS1_36VarlenDynamicPersistentTileSchedulerILi64ELi64ELi256ELi128ELb1ELb1ELb1ELb1ELb1ELb1EEEEEEEEEvNT_6ParamsE:
        .type           _ZN7cutlass13device_kernelIN5flash11enable_sm90INS1_16FlashAttnFwdSm90INS1_25CollectiveMainloopFwdSm90ILi2EN4cute5tupleIJNS5_1CILi1EEES8_S8_EEENS6_IJNS7_ILi64EEESA_SA_EEELi512ENS_10bfloat16_tEfNS_4arch4Sm90ELb1ELb0ELb0ELb1ELb1ELb0ELb0ELb0ELb0ELb1ELb1ELb0EEENS1_21CollectiveEpilogueFwdINS6_IJSA_NS7_ILi512EEESA_EEES9_SC_SE_Li256ELb1ELb1ELb1ELb0EEENS1_36VarlenDynamicPersistentTileSchedulerILi64ELi64ELi256ELi128ELb1ELb1ELb1ELb1ELb1ELb1EEEEEEEEEvNT_6ParamsE,@function
        .size           _ZN7cutlass13device_kernelIN5flash11enable_sm90INS1_16FlashAttnFwdSm90INS1_25CollectiveMainloopFwdSm90ILi2EN4cute5tupleIJNS5_1CILi1EEES8_S8_EEENS6_IJNS7_ILi64EEESA_SA_EEELi512ENS_10bfloat16_tEfNS_4arch4Sm90ELb1ELb0ELb0ELb1ELb1ELb0ELb0ELb0ELb0ELb1ELb1ELb0EEENS1_21CollectiveEpilogueFwdINS6_IJSA_NS7_ILi512EEESA_EEES9_SC_SE_Li256ELb1ELb1ELb1ELb0EEENS1_36VarlenDynamicPersistentTileSchedulerILi64ELi64ELi256ELi128ELb1ELb1ELb1ELb1ELb1ELb1EEEEEEEEEvNT_6ParamsE,(.L_x_32 - _ZN7cutlass13device_kernelIN5flash11enable_sm90INS1_16FlashAttnFwdSm90INS1_25CollectiveMainloopFwdSm90ILi2EN4cute5tupleIJNS5_1CILi1EEES8_S8_EEENS6_IJNS7_ILi64EEESA_SA_EEELi512ENS_10bfloat16_tEfNS_4arch4Sm90ELb1ELb0ELb0ELb1ELb1ELb0ELb0ELb0ELb0ELb1ELb1ELb0EEENS1_21CollectiveEpilogueFwdINS6_IJSA_NS7_ILi512EEESA_EEES9_SC_SE_Li256ELb1ELb1ELb1ELb0EEENS1_36VarlenDynamicPersistentTileSchedulerILi64ELi64ELi256ELi128ELb1ELb1ELb1ELb1ELb1ELb1EEEEEEEEEvNT_6ParamsE)
        .other          _ZN7cutlass13device_kernelIN5flash11enable_sm90INS1_16FlashAttnFwdSm90INS1_25CollectiveMainloopFwdSm90ILi2EN4cute5tupleIJNS5_1CILi1EEES8_S8_EEENS6_IJNS7_ILi64EEESA_SA_EEELi512ENS_10bfloat16_tEfNS_4arch4Sm90ELb1ELb0ELb0ELb1ELb1ELb0ELb0ELb0ELb0ELb1ELb1ELb0EEENS1_21CollectiveEpilogueFwdINS6_IJSA_NS7_ILi512EEESA_EEES9_SC_SE_Li256ELb1ELb1ELb1ELb0EEENS1_36VarlenDynamicPersistentTileSchedulerILi64ELi64ELi256ELi128ELb1ELb1ELb1ELb1ELb1ELb1EEEEEEEEEvNT_6ParamsE,@"STO_CUDA_ENTRY STV_DEFAULT"
_ZN7cutlass13device_kernelIN5flash11enable_sm90INS1_16FlashAttnFwdSm90INS1_25CollectiveMainloopFwdSm90ILi2EN4cute5tupleIJNS5_1CILi1EEES8_S8_EEENS6_IJNS7_ILi64EEESA_SA_EEELi512ENS_10bfloat16_tEfNS_4arch4Sm90ELb1ELb0ELb0ELb1ELb1ELb0ELb0ELb0ELb0ELb1ELb1ELb0EEENS1_21CollectiveEpilogueFwdINS6_IJSA_NS7_ILi512EEESA_EEES9_SC_SE_Li256ELb1ELb1ELb1ELb0EEENS1_36VarlenDynamicPersistentTileSchedulerILi64ELi64ELi256ELi128ELb1ELb1ELb1ELb1ELb1ELb1EEEEEEEEEvNT_6ParamsE:
[----:B------:R-:W-:Y:S01]  /*0000*/  LDC R1, c[0x0][0x37c] ;  /* 0x0000df00ff017b82 */ /* 0x000fe20000000800 */
[----:B------:R-:W-:Y:S05]  /*0010*/  EXIT ;  /* 0x000000000000794d */ /* 0x000fea0003800000 */
.L_x_14:
        /* <DEDUP_REMOVED lines=14> */
.L_x_32:


//--------------------- .text._ZN7cutlass13device_kernelIN5flash11enable_sm90INS1_16FlashAttnFwdSm90INS1_25CollectiveMainloopFwdSm90ILi2EN4cute5tupleIJNS5_1CILi1EEES8_S8_EEENS6_IJNS7_ILi64EEESA_SA_EEELi512ENS_10bfloat16_tEfNS_4arch4Sm90ELb1ELb0ELb0ELb1ELb1ELb1ELb0ELb0ELb0ELb1ELb1ELb0EEENS1_21CollectiveEpilogueFwdINS6_IJSA_NS7_ILi512EEESA_EEES9_SC_SE_Li256ELb1ELb1ELb1ELb0EEENS1_36VarlenDynamicPersistentTileSchedulerILi64ELi64ELi256ELi128ELb1ELb1ELb1ELb1ELb1ELb1EEEEEEEEEvNT_6ParamsE --------------------------
	.section	.text._ZN7cutlass13device_kernelIN5flash11enable_sm90INS1_16FlashAttnFwdSm90INS1_25CollectiveMainloopFwdSm90ILi2EN4cute5tupleIJNS5_1CILi1EEES8_S8_EEENS6_IJNS7_ILi64EEESA_SA_EEELi512ENS_10bfloat16_tEfNS_4arch4Sm90ELb1ELb0ELb0ELb1ELb1ELb1ELb0ELb0ELb0ELb1ELb1ELb0EEENS1_21CollectiveEpilogueFwdINS6_IJSA_NS7_ILi512EEESA_EEES9_SC_SE_Li256ELb1ELb1ELb1ELb0EEENS1_36VarlenDynamicPersistentTileSchedulerILi64ELi64ELi256ELi128ELb1ELb1ELb1ELb1ELb1ELb1EEEEEEEEEvNT_6ParamsE,"ax",@progbits
	.align	128
.text._ZN7cutlass13device_kernelIN5flash11enable_sm90INS1_16FlashAttnFwdSm90INS1_25CollectiveMainloopFwdSm90ILi2EN4cute5tupleIJNS5_1CILi1EEES8_S8_EEENS6_IJNS7_ILi64EEESA_SA_EEELi512ENS_10bfloat16_tEfNS_4arch4Sm90ELb1ELb0ELb0ELb1ELb1ELb1ELb0ELb0ELb0ELb1ELb1ELb0EEENS1_21CollectiveEpilogueFwdINS6_IJSA_NS7_ILi512EEESA_EEES9_SC_SE_Li256ELb1ELb1ELb1ELb0EEENS1_36VarlenDynamicPersistentTileSchedulerILi64ELi64ELi256ELi128ELb1ELb1ELb1ELb1ELb1ELb1EEEEEEEEEvNT_6ParamsE:
        .type           _ZN7cutlass13device_kernelIN5flash11enable_sm90INS1_16FlashAttnFwdSm90INS1_25CollectiveMainloopFwdSm90ILi2EN4cute5tupleIJNS5_1CILi1EEES8_S8_EEENS6_IJNS7_ILi64EEESA_SA_EEELi512ENS_10bfloat16_tEfNS_4arch4Sm90ELb1ELb0ELb0ELb1ELb1ELb1ELb0ELb0ELb0ELb1ELb1ELb0EEENS1_21CollectiveEpilogueFwdINS6_IJSA_NS7_ILi512EEESA_EEES9_SC_SE_Li256ELb1ELb1ELb1ELb0EEENS1_36VarlenDynamicPersistentTileSchedulerILi64ELi64ELi256ELi128ELb1ELb1ELb1ELb1ELb1ELb1EEEEEEEEEvNT_6ParamsE,@function
        .size           _ZN7cutlass13device_kernelIN5flash11enable_sm90INS1_16FlashAttnFwdSm90INS1_25CollectiveMainloopFwdSm90ILi2EN4cute5tupleIJNS5_1CILi1EEES8_S8_EEENS6_IJNS7_ILi64EEESA_SA_EEELi512ENS_10bfloat16_tEfNS_4arch4Sm90ELb1ELb0ELb0ELb1ELb1ELb1ELb0ELb0ELb0ELb1ELb1ELb0EEENS1_21CollectiveEpilogueFwdINS6_IJSA_NS7_ILi512EEESA_EEES9_SC_SE_Li256ELb1ELb1ELb1ELb0EEENS1_36VarlenDynamicPersistentTileSchedulerILi64ELi64ELi256ELi128ELb1ELb1ELb1ELb1ELb1ELb1EEEEEEEEEvNT_6ParamsE,(.L_x_33 - _ZN7cutlass13device_kernelIN5flash11enable_sm90INS1_16FlashAttnFwdSm90INS1_25CollectiveMainloopFwdSm90ILi2EN4cute5tupleIJNS5_1CILi1EEES8_S8_EEENS6_IJNS7_ILi64EEESA_SA_EEELi512ENS_10bfloat16_tEfNS_4arch4Sm90ELb1ELb0ELb0ELb1ELb1ELb1ELb0ELb0ELb0ELb1ELb1ELb0EEENS1_21CollectiveEpilogueFwdINS6_IJSA_NS7_ILi512EEESA_EEES9_SC_SE_Li256ELb1ELb1ELb1ELb0EEENS1_36VarlenDynamicPersistentTileSchedulerILi64ELi64ELi256ELi128ELb1ELb1ELb1ELb1ELb1ELb1EEEEEEEEEvNT_6ParamsE)
        .other          _ZN7cutlass13device_kernelIN5flash11enable_sm90INS1_16FlashAttnFwdSm90INS1_25CollectiveMainloopFwdSm90ILi2EN4cute5tupleIJNS5_1CILi1EEES8_S8_EEENS6_IJNS7_ILi64EEESA_SA_EEELi512ENS_10bfloat16_tEfNS_4arch4Sm90ELb1ELb0ELb0ELb1ELb1ELb1ELb0ELb0ELb0ELb1ELb1ELb0EEENS1_21CollectiveEpilogueFwdINS6_IJSA_NS7_ILi512EEESA_EEES9_SC_SE_Li256ELb1ELb1ELb1ELb0EEENS1_36VarlenDynamicPersistentTileSchedulerILi64ELi64ELi256ELi128ELb1ELb1ELb1ELb1ELb1ELb1EEEEEEEEEvNT_6ParamsE,@"STO_CUDA_ENTRY STV_DEFAULT"
_ZN7cutlass13device_kernelIN5flash11enable_sm90INS1_16FlashAttnFwdSm90INS1_25CollectiveMainloopFwdSm90ILi2EN4cute5tupleIJNS5_1CILi1EEES8_S8_EEENS6_IJNS7_ILi64EEESA_SA_EEELi512ENS_10bfloat16_tEfNS_4arch4Sm90ELb1ELb0ELb0ELb1ELb1ELb1ELb0ELb0ELb0ELb1ELb1ELb0EEENS1_21CollectiveEpilogueFwdINS6_IJSA_NS7_ILi512EEESA_EEES9_SC_SE_Li256ELb1ELb1ELb1ELb0EEENS1_36VarlenDynamicPersistentTileSchedulerILi64ELi64ELi256ELi128ELb1ELb1ELb1ELb1ELb1ELb1EEEEEEEEEvNT_6ParamsE:
[----:B------:R-:W-:Y:S01]  /*0000*/  LDC R1, c[0x0][0x37c] ;  /* 0x0000df00ff017b82 */ /* 0x000fe20000000800 */
[----:B------:R-:W-:Y:S05]  /*0010*/  EXIT ;  /* 0x000000000000794d */ /* 0x000fea0003800000 */
.L_x_15:
        /* <DEDUP_REMOVED lines=14> */
.L_x_33:


//--------------------- .text._ZN7cutlass13device_kernelIN5flash11enable_sm90INS1_16FlashAttnFwdSm90INS1_25CollectiveMainloopFwdSm90ILi2EN4cute5tupleIJNS5_1CILi1EEES8_S8_EEENS6_IJNS7_ILi64EEESA_SA_EEELi512ENS_10bfloat16_tEfNS_4arch4Sm90ELb1ELb0ELb0ELb1ELb1ELb0ELb1ELb0ELb0ELb1ELb1ELb0EEENS1_21CollectiveEpilogueFwdINS6_IJSA_NS7_ILi512EEESA_EEES9_SC_SE_Li256ELb1ELb1ELb1ELb0EEENS1_36VarlenDynamicPersistentTileSchedulerILi64ELi64ELi256ELi128ELb1ELb1ELb1ELb1ELb1ELb1EEEEEEEEEvNT_6ParamsE --------------------------
	.section	.text._ZN7cutlass13device_kernelIN5flash11enable_sm90INS1_16FlashAttnFwdSm90INS1_25CollectiveMainloopFwdSm90ILi2EN4cute5tupleIJNS5_1CILi1EEES8_S8_EEENS6_IJNS7_ILi64EEESA_SA_EEELi512ENS_10bfloat16_tEfNS_4arch4Sm90ELb1ELb0ELb0ELb1ELb1ELb0ELb1ELb0ELb0ELb1ELb1ELb0EEENS1_21CollectiveEpilogueFwdINS6_IJSA_NS7_ILi512EEESA_EEES9_SC_SE_Li256ELb1ELb1ELb1ELb0EEENS1_36VarlenDynamicPersistentTileSchedulerILi64ELi64ELi256ELi128ELb1ELb1ELb1ELb1ELb1ELb1EEEEEEEEEvNT_6ParamsE,"ax",@progbits
	.align	128
.text._ZN7cutlass13device_kernelIN5flash11enable_sm90INS1_16FlashAttnFwdSm90INS1_25CollectiveMainloopFwdSm90ILi2EN4cute5tupleIJNS5_1CILi1EEES8_S8_EEENS6_IJNS7_ILi64EEESA_SA_EEELi512ENS_10bfloat16_tEfNS_4arch4Sm90ELb1ELb0ELb0ELb1ELb1ELb0ELb1ELb0ELb0ELb1ELb1ELb0EEENS1_21CollectiveEpilogueFwdINS6_IJSA_NS7_ILi512EEESA_EEES9_SC_SE_Li256ELb1ELb1ELb1ELb0EEENS1_36VarlenDynamicPersistentTileSchedulerILi64ELi64ELi256ELi128ELb1ELb1ELb1ELb1ELb1ELb1EEEEEEEEEvNT_6ParamsE:
        .type           _ZN7cutlass13device_kernelIN5flash11enable_sm90INS1_16FlashAttnFwdSm90INS1_25CollectiveMainloopFwdSm90ILi2EN4cute5tupleIJNS5_1CILi1EEES8_S8_EEENS6_IJNS7_ILi64EEESA_SA_EEELi512ENS_10bfloat16_tEfNS_4arch4Sm90ELb1ELb0ELb0ELb1ELb1ELb0ELb1ELb0ELb0ELb1ELb1ELb0EEENS1_21CollectiveEpilogueFwdINS6_IJSA_NS7_ILi512EEESA_EEES9_SC_SE_Li256ELb1ELb1ELb1ELb0EEENS1_36VarlenDynamicPersistentTileSchedulerILi64ELi64ELi256ELi128ELb1ELb1ELb1ELb1ELb1ELb1EEEEEEEEEvNT_6ParamsE,@function
        .size           _ZN7cutlass13device_kernelIN5flash11enable_sm90INS1_16FlashAttnFwdSm90INS1_25CollectiveMainloopFwdSm90ILi2EN4cute5tupleIJNS5_1CILi1EEES8_S8_EEENS6_IJNS7_ILi64EEESA_SA_EEELi512ENS_10bfloat16_tEfNS_4arch4Sm90ELb1ELb0ELb0ELb1ELb1ELb0ELb1ELb0ELb0ELb1ELb1ELb0EEENS1_21CollectiveEpilogueFwdINS6_IJSA_NS7_ILi512EEESA_EEES9_SC_SE_Li256ELb1ELb1ELb1ELb0EEENS1_36VarlenDynamicPersistentTileSchedulerILi64ELi64ELi256ELi128ELb1ELb1ELb1ELb1ELb1ELb1EEEEEEEEEvNT_6ParamsE,(.L_x_34 - _ZN7cutlass13device_kernelIN5flash11enable_sm90INS1_16FlashAttnFwdSm90INS1_25CollectiveMainloopFwdSm90ILi2EN4cute5tupleIJNS5_1CILi1EEES8_S8_EEENS6_IJNS7_ILi64EEESA_SA_EEELi512ENS_10bfloat16_tEfNS_4arch4Sm90ELb1ELb0ELb0ELb1ELb1ELb0ELb1ELb0ELb0ELb1ELb1ELb0EEENS1_21CollectiveEpilogueFwdINS6_IJSA_NS7_ILi512EEESA_EEES9_SC_SE_Li256ELb1ELb1ELb1ELb0EEENS1_36VarlenDynamicPersistentTileSchedulerILi64ELi64ELi256ELi128ELb1ELb1ELb1ELb1ELb1ELb1EEEEEEEEEvNT_6ParamsE)
        .other          _ZN7cutlass13device_kernelIN5flash11enable_sm90INS1_16FlashAttnFwdSm90INS1_25CollectiveMainloopFwdSm90ILi2EN4cute5tupleIJNS5_1CILi1EEES8_S8_EEENS6_IJNS7_ILi64EEESA_SA_EEELi512ENS_10bfloat16_tEfNS_4arch4Sm90ELb1ELb0ELb0ELb1ELb1ELb0ELb1ELb0ELb0ELb1ELb1ELb0EEENS1_21CollectiveEpilogueFwdINS6_IJSA_NS7_ILi512EEESA_EEES9_SC_SE_Li256ELb1ELb1ELb1ELb0EEENS1_36VarlenDynamicPersistentTileSchedulerILi64ELi64ELi256ELi128ELb1ELb1ELb1ELb1ELb1ELb1EEEEEEEEEvNT_6ParamsE,@"STO_CUDA_ENTRY STV_DEFAULT"
_ZN7cutlass13device_kernelIN5flash11enable_sm90INS1_16FlashAttnFwdSm90INS1_25CollectiveMainloopFwdSm90ILi2EN4cute5tupleIJNS5_1CILi1EEES8_S8_EEENS6_IJNS7_ILi64EEESA_SA_EEELi512ENS_10bfloat16_tEfNS_4arch4Sm90ELb1ELb0ELb0ELb1ELb1ELb0ELb1ELb0ELb0ELb1ELb1ELb0EEENS1_21CollectiveEpilogueFwdINS6_IJSA_NS7_ILi512EEESA_EEES9_SC_SE_Li256ELb1ELb1ELb1ELb0EEENS1_36VarlenDynamicPersistentTileSchedulerILi64ELi64ELi256ELi128ELb1ELb1ELb1ELb1ELb1ELb1EEEEEEEEEvNT_6ParamsE:
[----:B------:R-:W-:Y:S01]  /*0000*/  LDC R1, c[0x0][0x37c] ;  /* 0x0000df00ff017b82 */ /* 0x000fe20000000800 */
[----:B------:R-:W-:Y:S05]  /*0010*/  EXIT ;  /* 0x000000000000794d */ /* 0x000fea0003800000 */
.L_x_16:
        /* <DEDUP_REMOVED lines=14> */
.L_x_34:


//--------------------- .text._ZN7cutlass13device_kernelIN5flash11enable_sm90INS1_16FlashAttnFwdSm90INS1_25CollectiveMainloopFwdSm90ILi2EN4cute5tupleIJNS5_1CILi1EEES8_S8_EEENS6_IJNS7_ILi64EEESA_SA_EEELi512ENS_10bfloat16_tEfNS_4arch4Sm90ELb1ELb0ELb0ELb1ELb1ELb1ELb1ELb0ELb0ELb1ELb1ELb0EEENS1_21CollectiveEpilogueFwdINS6_IJSA_NS7_ILi512EEESA_EEES9_SC_SE_Li256ELb1ELb1ELb1ELb0EEENS1_36VarlenDynamicPersistentTileSchedulerILi64ELi64ELi256ELi128ELb1ELb1ELb1ELb1ELb1ELb1EEEEEEEEEvNT_6ParamsE --------------------------
	.section	.text._ZN7cutlass13device_kernelIN5flash11enable_sm90INS1_16FlashAttnFwdSm90INS1_25CollectiveMainloopFwdSm90ILi2EN4cute5tupleIJNS5_1CILi1EEES8_S8_EEENS6_IJNS7_ILi64EEESA_SA_EEELi512ENS_10bfloat16_tEfNS_4arch4Sm90ELb1ELb0ELb0ELb1ELb1ELb1ELb1ELb0ELb0ELb1ELb1ELb0EEENS1_21CollectiveEpilogueFwdINS6_IJSA_NS7_ILi512EEESA_EEES9_SC_SE_Li256ELb1ELb1ELb1ELb0EEENS1_36VarlenDynamicPersistentTileSchedulerILi64ELi64ELi256ELi128ELb1ELb1ELb1ELb1ELb1ELb1EEEEEEEEEvNT_6ParamsE,"ax",@progbits
	.align	128
.text._ZN7cutlass13device_kernelIN5flash11enable_sm90INS1_16FlashAttnFwdSm90INS1_25CollectiveMainloopFwdSm90ILi2EN4cute5tupleIJNS5_1CILi1EEES8_S8_EEENS6_IJNS7_ILi64EEESA_SA_EEELi512ENS_10bfloat16_tEfNS_4arch4Sm90ELb1ELb0ELb0ELb1ELb1ELb1ELb1ELb0ELb0ELb1ELb1ELb0EEENS1_21CollectiveEpilogueFwdINS6_IJSA_NS7_ILi512EEESA_EEES9_SC_SE_Li256ELb1ELb1ELb1ELb0EEENS1_36VarlenDynamicPersistentTileSchedulerILi64ELi64ELi256ELi128ELb1ELb1ELb1ELb1ELb1ELb1EEEEEEEEEvNT_6ParamsE:
        .type           _ZN7cutlass13device_kernelIN5flash11enable_sm90INS1_16FlashAttnFwdSm90INS1_25CollectiveMainloopFwdSm90ILi2EN4cute5tupleIJNS5_1CILi1EEES8_S8_EEENS6_IJNS7_ILi64EEESA_SA_EEELi512ENS_10bfloat16_tEfNS_4arch4Sm90ELb1ELb0ELb0ELb1ELb1ELb1ELb1ELb0ELb0ELb1ELb1ELb0EEENS1_21CollectiveEpilogueFwdINS6_IJSA_NS7_ILi512EEESA_EEES9_SC_SE_Li256ELb1ELb1ELb1ELb0EEENS1_36VarlenDynamicPersistentTileSchedulerILi64ELi64ELi256ELi128ELb1ELb1ELb1ELb1ELb1ELb1EEEEEEEEEvNT_6ParamsE,@function
        .size           _ZN7cutlass13device_kernelIN5flash11enable_sm90INS1_16FlashAttnFwdSm90INS1_25CollectiveMainloopFwdSm90ILi2EN4cute5tupleIJNS5_1CILi1EEES8_S8_EEENS6_IJNS7_ILi64EEESA_SA_EEELi512ENS_10bfloat16_tEfNS_4arch4Sm90ELb1ELb0ELb0ELb1ELb1ELb1ELb1ELb0ELb0ELb1ELb1ELb0EEENS1_21CollectiveEpilogueFwdINS6_IJSA_NS7_ILi512EEESA_EEES9_SC_SE_Li256ELb1ELb1ELb1ELb0EEENS1_36VarlenDynamicPersistentTileSchedulerILi64ELi64ELi256ELi128ELb1ELb1ELb1ELb1ELb1ELb1EEEEEEEEEvNT_6ParamsE,(.L_x_35 - _ZN7cutlass13device_kernelIN5flash11enable_sm90INS1_16FlashAttnFwdSm90INS1_25CollectiveMainloopFwdSm90ILi2EN4cute5tupleIJNS5_1CILi1EEES8_S8_EEENS6_IJNS7_ILi64EEESA_SA_EEELi512ENS_10bfloat16_tEfNS_4arch4Sm90ELb1ELb0ELb0ELb1ELb1ELb1ELb1ELb0ELb0ELb1ELb1ELb0EEENS1_21CollectiveEpilogueFwdINS6_IJSA_NS7_ILi512EEESA_EEES9_SC_SE_Li256ELb1ELb1ELb1ELb0EEENS1_36VarlenDynamicPersistentTileSchedulerILi64ELi64ELi256ELi128ELb1ELb1ELb1ELb1ELb1ELb1EEEEEEEEEvNT_6ParamsE)
        .other          _ZN7cutlass13device_kernelIN5flash11enable_sm90INS1_16FlashAttnFwdSm90INS1_25CollectiveMainloopFwdSm90ILi2EN4cute5tupleIJNS5_1CILi1EEES8_S8_EEENS6_IJNS7_ILi64EEESA_SA_EEELi512ENS_10bfloat16_tEfNS_4arch4Sm90ELb1ELb0ELb0ELb1ELb1ELb1ELb1ELb0ELb0ELb1ELb1ELb0EEENS1_21CollectiveEpilogueFwdINS6_IJSA_NS7_ILi512EEESA_EEES9_SC_SE_Li256ELb1ELb1ELb1ELb0EEENS1_36VarlenDynamicPersistentTileSchedulerILi64ELi64ELi256ELi128ELb1ELb1ELb1ELb1ELb1ELb1EEEEEEEEEvNT_6ParamsE,@"STO_CUDA_ENTRY STV_DEFAULT"
_ZN7cutlass13device_kernelIN5flash11enable_sm90INS1_16FlashAttnFwdSm90INS1_25CollectiveMainloopFwdSm90ILi2EN4cute5tupleIJNS5_1CILi1EEES8_S8_EEENS6_IJNS7_ILi64EEESA_SA_EEELi512ENS_10bfloat16_tEfNS_4arch4Sm90ELb1ELb0ELb0ELb1ELb1ELb1ELb1ELb0ELb0ELb1ELb1ELb0EEENS1_21CollectiveEpilogueFwdINS6_IJSA_NS7_ILi512EEESA_EEES9_SC_SE_Li256ELb1ELb1ELb1ELb0EEENS1_36VarlenDynamicPersistentTileSchedulerILi64ELi64ELi256ELi128ELb1ELb1ELb1ELb1ELb1ELb1EEEEEEEEEvNT_6ParamsE:
[----:B------:R-:W-:Y:S01]  /*0000*/  LDC R1, c[0x0][0x37c] ;  /* 0x0000df00ff017b82 */ /* 0x000fe20000000800 */
[----:B------:R-:W-:Y:S05]  /*0010*/  EXIT ;  /* 0x000000000000794d */ /* 0x000fea0003800000 */
.L_x_17:
        /* <DEDUP_REMOVED lines=14> */
.L_x_35:


//--------------------- .nv.shared.reserved.0     --------------------------
	.section	.nv.shared.reserved.0,"aw",@nobits
	.weak		__nv_reservedSMEM_offset_0_alias
	.size		__nv_reservedSMEM_offset_0_alias, 0, 64
	.other		__nv_reservedSMEM_offset_0_alias,@"STO_CUDA_RESERVED_SHARED STV_DEFAULT"
__nv_reservedSMEM_offset_0_alias:
	.zero		0
	.zero		64


//--------------------- .nv.global                --------------------------
	.section	.nv.global,"aw",@nobits
.nv.global:
	.type		_ZN81_INTERNAL_e004f4dd_45_flash_fwd_hdim64_512_bf16_paged_split_sm90_cu_49158569_34414cute1_E,@object
	.size		_ZN81_INTERNAL_e004f4dd_45_flash_fwd_hdim64_512_bf16_paged_split_sm90_cu_49158569_34414cute1_E,(_ZN81_INTERNAL_e004f4dd_45_flash_fwd_hdim64_512_bf16_paged_split_sm90_cu_49158569_34414cuda3std3__45__cpo6cbeginE - _ZN81_INTERNAL_e004f4dd_45_flash_fwd_hdim64_512_bf16_paged_split_sm90_cu_49158569_34414cute1_E)
_ZN81_INTERNAL_e004f4dd_45_flash_fwd_hdim64_512_bf16_paged_split_sm90_cu_49158569_34414cute1_E:
	.zero		1
	.type		_ZN81_INTERNAL_e004f4dd_45_flash_fwd_hdim64_512_bf16_paged_split_sm90_cu_49158569_34414cuda3std3__45__cpo6cbeginE,@object
	.size		_ZN81_INTERNAL_e004f4dd_45_flash_fwd_hdim64_512_bf16_paged_split_sm90_cu_49158569_34414cuda3std3__45__cpo6cbeginE,(_ZN81_INTERNAL_e004f4dd_45_flash_fwd_hdim64_512_bf16_paged_split_sm90_cu_49158569_34414cuda3std3__48in_placeE - _ZN81_INTERNAL_e004f4dd_45_flash_fwd_hdim64_512_bf16_paged_split_sm90_cu_49158569_34414cuda3std3__45__cpo6cbeginE)
_ZN81_INTERNAL_e004f4dd_45_flash_fwd_hdim64_512_bf16_paged_split_sm90_cu_49158569_34414cuda3std3__45__cpo6cbeginE:
	.zero		1
	.type		_ZN81_INTERNAL_e004f4dd_45_flash_fwd_hdim64_512_bf16_paged_split_sm90_cu_49158569_34414cuda3std3__48in_placeE,@object
	.size		_ZN81_INTERNAL_e004f4dd_45_flash_fwd_hdim64_512_bf16_paged_split_sm90_cu_49158569_34414cuda3std3__48in_placeE,(_ZN81_INTERNAL_e004f4dd_45_flash_fwd_hdim64_512_bf16_paged_split_sm90_cu_49158569_34414cuda3std6ranges3__45__cpo9iter_moveE - _ZN81_INTERNAL_e004f4dd_45_flash_fwd_hdim64_512_bf16_paged_split_sm90_cu_49158569_34414cuda3std3__48in_placeE)
_ZN81_INTERNAL_e004f4dd_45_flash_fwd_hdim64_512_bf16_paged_split_sm90_cu_49158569_34414cuda3std3__48in_placeE:
	.zero		1
	.type		_ZN81_INTERNAL_e004f4dd_45_flash_fwd_hdim64_512_bf16_paged_split_sm90_cu_49158569_34414cuda3std6ranges3__45__cpo9iter_moveE,@object
	.size		_ZN81_INTERNAL_e004f4dd_45_flash_fwd_hdim64_512_bf16_paged_split_sm90_cu_49158569_34414cuda3std6ranges3__45__cpo9iter_moveE,(_ZN81_INTERNAL_e004f4dd_45_flash_fwd_hdim64_512_bf16_paged_split_sm90_cu_49158569_34414cuda3std3__45__cpo5beginE - _ZN81_INTERNAL_e004f4dd_45_flash_fwd_hdim64_512_bf16_paged_split_sm90_cu_49158569_34414cuda3std6ranges3__45__cpo9iter_moveE)
_ZN81_INTERNAL_e004f4dd_45_flash_fwd_hdim64_512_bf16_paged_split_sm90_cu_49158569_34414cuda3std6ranges3__45__cpo9iter_moveE:
	.zero		1
	.type		_ZN81_INTERNAL_e004f4dd_45_flash_fwd_hdim64_512_bf16_paged_split_sm90_cu_49158569_34414cuda3std3__45__cpo5beginE,@object
	.size		_ZN81_INTERNAL_e004f4dd_45_flash_fwd_hdim64_512_bf16_paged_split_sm90_cu_49158569_34414cuda3std3__45__cpo5beginE,(_ZN81_INTERNAL_e004f4dd_45_flash_fwd_hdim64_512_bf16_paged_split_sm90_cu_49158569_34414cuda3std3__483_GLOBAL__N__e004f4dd_45_flash_fwd_hdim64_512_bf16_paged_split_sm90_cu_49158569_34416ignoreE - _ZN81_INTERNAL_e004f4dd_45_flash_fwd_hdim64_512_bf16_paged_split_sm90_cu_49158569_34414cuda3std3__45__cpo5beginE)
_ZN81_INTERNAL_e004f4dd_45_flash_fwd_hdim64_512_bf16_paged_split_sm90_cu_49158569_34414cuda3std3__45__cpo5beginE:
	.zero		1
	.type		_ZN81_INTERNAL_e004f4dd_45_flash_fwd_hdim64_512_bf16_paged_split_sm90_cu_49158569_34414cuda3std3__483_GLOBAL__N__e004f4dd_45_flash_fwd_hdim64_512_bf16_paged_split_sm90_cu_49158569_34416ignoreE,@object
	.size		_ZN81_INTERNAL_e004f4dd_45_flash_fwd_hdim64_512_bf16_paged_split_sm90_cu_49158569_34414cuda3std3__483_GLOBAL__N__e004f4dd_45_flash_fwd_hdim64_512_bf16_paged_split_sm90_cu_49158569_34416ignoreE,(_ZN81_INTERNAL_e004f4dd_45_flash_fwd_hdim64_512_bf16_paged_split_sm90_cu_49158569_34414cute7productE - _ZN81_INTERNAL_e004f4dd_45_flash_fwd_hdim64_512_bf16_paged_split_sm90_cu_49158569_34414cuda3std3__483_GLOBAL__N__e004f4dd_45_flash_fwd_hdim64_512_bf16_paged_split_sm90_cu_49158569_34416ignoreE)
_ZN81_INTERNAL_e004f4dd_45_flash_fwd_hdim64_512_bf16_paged_split_sm90_cu_49158569_34414cuda3std3__483_GLOBAL__N__e004f4dd_45_flash_fwd_hdim64_512_bf16_paged_split_sm90_cu_49158569_34416ignoreE:
	.zero		1
	.type		_ZN81_INTERNAL_e004f4dd_45_flash_fwd_hdim64_512_bf16_paged_split_sm90_cu_49158569_34414cute7productE,@object
	.size		_ZN81_INTERNAL_e004f4dd_45_flash_fwd_hdim64_512_bf16_paged_split_sm90_cu_49158569_34414cute7productE,(_ZN81_INTERNAL_e004f4dd_45_flash_fwd_hdim64_512_bf16_paged_split_sm90_cu_49158569_34414cuda3std3__45__cpo3endE - _ZN81_INTERNAL_e004f4dd_45_flash_fwd_hdim64_512_bf16_paged_split_sm90_cu_49158569_34414cute7productE)
_ZN81_INTERNAL_e004f4dd_45_flash_fwd_hdim64_512_bf16_paged_split_sm90_cu_49158569_34414cute7productE:
	.zero		1
	.type		_ZN81_INTERNAL_e004f4dd_45_flash_fwd_hdim64_512_bf16_paged_split_sm90_cu_49158569_34414cuda3std3__45__cpo3endE,@object
	.size		_ZN81_INTERNAL_e004f4dd_45_flash_fwd_hdim64_512_bf16_paged_split_sm90_cu_49158569_34414cuda3std3__45__cpo3endE,(_ZN81_INTERNAL_e004f4dd_45_flash_fwd_hdim64_512_bf16_paged_split_sm90_cu_49158569_34414cuda3std3__419piecewise_constructE - _ZN81_INTERNAL_e004f4dd_45_flash_fwd_hdim64_512_bf16_paged_split_sm90_cu_49158569_34414cuda3std3__45__cpo3endE)
_ZN81_INTERNAL_e004f4dd_45_flash_fwd_hdim64_512_bf16_paged_split_sm90_cu_49158569_34414cuda3std3__45__cpo3endE:
	.zero		1
	.type		_ZN81_INTERNAL_e004f4dd_45_flash_fwd_hdim64_512_bf16_paged_split_sm90_cu_49158569_34414cuda3std3__419piecewise_constructE,@object
	.size		_ZN81_INTERNAL_e004f4dd_45_flash_fwd_hdim64_512_bf16_paged_split_sm90_cu_49158569_34414cuda3std3__419piecewise_constructE,(_ZN81_INTERNAL_e004f4dd_45_flash_fwd_hdim64_512_bf16_paged_split_sm90_cu_49158569_34414cuda3std3__45__cpo4cendE - _ZN81_INTERNAL_e004f4dd_45_flash_fwd_hdim64_512_bf16_paged_split_sm90_cu_49158569_34414cuda3std3__419piecewise_constructE)
_ZN81_INTERNAL_e004f4dd_45_flash_fwd_hdim64_512_bf16_paged_split_sm90_cu_49158569_34414cuda3std3__419piecewise_constructE:
	.zero		1
	.type		_ZN81_INTERNAL_e004f4dd_45_flash_fwd_hdim64_512_bf16_paged_split_sm90_cu_49158569_34414cuda3std3__45__cpo4cendE,@object
	.size		_ZN81_INTERNAL_e004f4dd_45_flash_fwd_hdim64_512_bf16_paged_split_sm90_cu_49158569_34414cuda3std3__45__cpo4cendE,(_ZN81_INTERNAL_e004f4dd_45_flash_fwd_hdim64_512_bf16_paged_split_sm90_cu_49158569_34414cuda3std6ranges3__45__cpo4swapE - _ZN81_INTERNAL_e004f4dd_45_flash_fwd_hdim64_512_bf16_paged_split_sm90_cu_49158569_34414cuda3std3__45__cpo4cendE)
_ZN81_INTERNAL_e004f4dd_45_flash_fwd_hdim64_512_bf16_paged_split_sm90_cu_49158569_34414cuda3std3__45__cpo4cendE:
	.zero		1
	.type		_ZN81_INTERNAL_e004f4dd_45_flash_fwd_hdim64_512_bf16_paged_split_sm90_cu_49158569_34414cuda3std6ranges3__45__cpo4swapE,@object
	.size		_ZN81_INTERNAL_e004f4dd_45_flash_fwd_hdim64_512_bf16_paged_split_sm90_cu_49158569_34414cuda3std6ranges3__45__cpo4swapE,(.L_7 - _ZN81_INTERNAL_e004f4dd_45_flash_fwd_hdim64_512_bf16_paged_split_sm90_cu_49158569_34414cuda3std6ranges3__45__cpo4swapE)
_ZN81_INTERNAL_e004f4dd_45_flash_fwd_hdim64_512_bf16_paged_split_sm90_cu_49158569_34414cuda3std6ranges3__45__cpo4swapE:
	.zero		1
.L_7:


//--------------------- .nv.constant0._ZN7cutlass13device_kernelIN5flash11enable_sm90INS1_16FlashAttnFwdSm90INS1_25CollectiveMainloopFwdSm90ILi2EN4cute5tupleIJNS5_1CILi1EEES8_S8_EEENS6_IJNS7_ILi64EEESA_SA_EEELi512ENS_10bfloat16_tEfNS_4arch4Sm90ELb0ELb0ELb0ELb0ELb1ELb0ELb0ELb0ELb0ELb1ELb1ELb0EEENS1_21CollectiveEpilogueFwdINS6_IJSA_NS7_ILi512EEESA_EEES9_SC_SE_Li256ELb0ELb1ELb1ELb0EEENS1_19SingleTileSchedulerILb0ELb1ELb1ELi64EEEEEEEEEvNT_6ParamsE --------------------------
	.section	.nv.constant0._ZN7cutlass13device_kernelIN5flash11enable_sm90INS1_16FlashAttnFwdSm90INS1_25CollectiveMainloopFwdSm90ILi2EN4cute5tupleIJNS5_1CILi1EEES8_S8_EEENS6_IJNS7_ILi64EEESA_SA_EEELi512ENS_10bfloat16_tEfNS_4arch4Sm90ELb0ELb0ELb0ELb0ELb1ELb0ELb0ELb0ELb0ELb1ELb1ELb0EEENS1_21CollectiveEpilogueFwdINS6_IJSA_NS7_ILi512EEESA_EEES9_SC_SE_Li256ELb0ELb1ELb1ELb0EEENS1_19SingleTileSchedulerILb0ELb1ELb1ELi64EEEEEEEEEvNT_6ParamsE,"a",@progbits
	.sectionflags	@""
	.align	4
.nv.constant0._ZN7cutlass13device_kernelIN5flash11enable_sm90INS1_16FlashAttnFwdSm90INS1_25CollectiveMainloopFwdSm90ILi2EN4cute5tupleIJNS5_1CILi1EEES8_S8_EEENS6_IJNS7_ILi64EEESA_SA_EEELi512ENS_10bfloat16_tEfNS_4arch4Sm90ELb0ELb0ELb0ELb0ELb1ELb0ELb0ELb0ELb0ELb1ELb1ELb0EEENS1_21CollectiveEpilogueFwdINS6_IJSA_NS7_ILi512EEESA_EEES9_SC_SE_Li256ELb0ELb1ELb1ELb0EEENS1_19SingleTileSchedulerILb0ELb1ELb1ELi64EEEEEEEEEvNT_6ParamsE:
	.zero		3456


//--------------------- .nv.constant0._ZN7cutlass13device_kernelIN5flash11enable_sm90INS1_16FlashAttnFwdSm90INS1_25CollectiveMainloopFwdSm90ILi2EN4cute5tupleIJNS5_1CILi1EEES8_S8_EEENS6_IJNS7_ILi64EEESA_SA_EEELi512ENS_10bfloat16_tEfNS_4arch4Sm90ELb0ELb0ELb0ELb0ELb1ELb0ELb1ELb0ELb0ELb1ELb1ELb0EEENS1_21CollectiveEpilogueFwdINS6_IJSA_NS7_ILi512EEESA_EEES9_SC_SE_Li256ELb0ELb1ELb1ELb0EEENS1_19SingleTileSchedulerILb0ELb1ELb1ELi64EEEEEEEEEvNT_6ParamsE --------------------------
	.section	.nv.constant0._ZN7cutlass13device_kernelIN5flash11enable_sm90INS1_16FlashAttnFwdSm90INS1_25CollectiveMainloopFwdSm90ILi2EN4cute5tupleIJNS5_1CILi1EEES8_S8_EEENS6_IJNS7_ILi64EEESA_SA_EEELi512ENS_10bfloat16_tEfNS_4arch4Sm90ELb0ELb0ELb0ELb0ELb1ELb0ELb1ELb0ELb0ELb1ELb1ELb0EEENS1_21CollectiveEpilogueFwdINS6_IJSA_NS7_ILi512EEESA_EEES9_SC_SE_Li256ELb0ELb1ELb1ELb0EEENS1_19SingleTileSchedulerILb0ELb1ELb1ELi64EEEEEEEEEvNT_6ParamsE,"a",@progbits
	.sectionflags	@""
	.align	4
.nv.constant0._ZN7cutlass13device_kernelIN5flash11enable_sm90INS1_16FlashAttnFwdSm90INS1_25CollectiveMainloopFwdSm90ILi2EN4cute5tupleIJNS5_1CILi1EEES8_S8_EEENS6_IJNS7_ILi64EEESA_SA_EEELi512ENS_10bfloat16_tEfNS_4arch4Sm90ELb0ELb0ELb0ELb0ELb1ELb0ELb1ELb0ELb0ELb1ELb1ELb0EEENS1_21CollectiveEpilogueFwdINS6_IJSA_NS7_ILi512EEESA_EEES9_SC_SE_Li256ELb0ELb1ELb1ELb0EEENS1_19SingleTileSchedulerILb0ELb1ELb1ELi64EEEEEEEEEvNT_6ParamsE:
	.zero		3712


//--------------------- .nv.constant0._ZN7cutlass13device_kernelIN5flash11enable_sm90INS1_16FlashAttnFwdSm90INS1_25CollectiveMainloopFwdSm90ILi2EN4cute5tupleIJNS5_1CILi1EEES8_S8_EEENS6_IJNS7_ILi64EEESA_SA_EEELi512ENS_10bfloat16_tEfNS_4arch4Sm90ELb0ELb0ELb0ELb1ELb1ELb0ELb0ELb0ELb0ELb1ELb1ELb0EEENS1_21CollectiveEpilogueFwdINS6_IJSA_NS7_ILi512EEESA_EEES9_SC_SE_Li256ELb1ELb1ELb1ELb0EEENS1_36VarlenDynamicPersistentTileSchedulerILi64ELi64ELi256ELi128ELb1ELb1ELb1ELb0ELb1ELb1EEEEEEEEEvNT_6ParamsE --------------------------
	.section	.nv.constant0._ZN7cutlass13device_kernelIN5flash11enable_sm90INS1_16FlashAttnFwdSm90INS1_25CollectiveMainloopFwdSm90ILi2EN4cute5tupleIJNS5_1CILi1EEES8_S8_EEENS6_IJNS7_ILi64EEESA_SA_EEELi512ENS_10bfloat16_tEfNS_4arch4Sm90ELb0ELb0ELb0ELb1ELb1ELb0ELb0ELb0ELb0ELb1ELb1ELb0EEENS1_21CollectiveEpilogueFwdINS6_IJSA_NS7_ILi512EEESA_EEES9_SC_SE_Li256ELb1ELb1ELb1ELb0EEENS1_36VarlenDynamicPersistentTileSchedulerILi64ELi64ELi256ELi128ELb1ELb1ELb1ELb0ELb1ELb1EEEEEEEEEvNT_6ParamsE,"a",@progbits
	.sectionflags	@""
	.align	4
.nv.constant0._ZN7cutlass13device_kernelIN5flash11enable_sm90INS1_16FlashAttnFwdSm90INS1_25CollectiveMainloopFwdSm90ILi2EN4cute5tupleIJNS5_1CILi1EEES8_S8_EEENS6_IJNS7_ILi64EEESA_SA_EEELi512ENS_10bfloat16_tEfNS_4arch4Sm90ELb0ELb0ELb0ELb1ELb1ELb0ELb0ELb0ELb0ELb1ELb1ELb0EEENS1_21CollectiveEpilogueFwdINS6_IJSA_NS7_ILi512EEESA_EEES9_SC_SE_Li256ELb1ELb1ELb1ELb0EEENS1_36VarlenDynamicPersistentTileSchedulerILi64ELi64ELi256ELi128ELb1ELb1ELb1ELb0ELb1ELb1EEEEEEEEEvNT_6ParamsE:
	.zero		3584


//--------------------- .nv.constant0._ZN7cutlass13device_kernelIN5flash11enable_sm90INS1_16FlashAttnFwdSm90INS1_25CollectiveMainloopFwdSm90ILi2EN4cute5tupleIJNS5_1CILi1EEES8_S8_EEENS6_IJNS7_ILi64EEESA_SA_EEELi512ENS_10bfloat16_tEfNS_4arch4Sm90ELb0ELb0ELb0ELb1ELb1ELb1ELb0ELb0ELb0ELb1ELb1ELb0EEENS1_21CollectiveEpilogueFwdINS6_IJSA_NS7_ILi512EEESA_EEES9_SC_SE_Li256ELb1ELb1ELb1ELb0EEENS1_36VarlenDynamicPersistentTileSchedulerILi64ELi64ELi256ELi128ELb1ELb1ELb1ELb0ELb1ELb1EEEEEEEEEvNT_6ParamsE --------------------------
	.section	.nv.constant0._ZN7cutlass13device_kernelIN5flash11enable_sm90INS1_16FlashAttnFwdSm90INS1_25CollectiveMainloopFwdSm90ILi2EN4cute5tupleIJNS5_1CILi1EEES8_S8_EEENS6_IJNS7_ILi64EEESA_SA_EEELi512ENS_10bfloat16_tEfNS_4arch4Sm90ELb0ELb0ELb0ELb1ELb1ELb1ELb0ELb0ELb0ELb1ELb1ELb0EEENS1_21CollectiveEpilogueFwdINS6_IJSA_NS7_ILi512EEESA_EEES9_SC_SE_Li256ELb1ELb1ELb1ELb0EEENS1_36VarlenDynamicPersistentTileSchedulerILi64ELi64ELi256ELi128ELb1ELb1ELb1ELb0ELb1ELb1EEEEEEEEEvNT_6ParamsE,"a",@progbits
	.sectionflags	@""
	.align	4
.nv.constant0._ZN7cutlass13device_kernelIN5flash11enable_sm90INS1_16FlashAttnFwdSm90INS1_25CollectiveMainloopFwdSm90ILi2EN4cute5tupleIJNS5_1CILi1EEES8_S8_EEENS6_IJNS7_ILi64EEESA_SA_EEELi512ENS_10bfloat16_tEfNS_4arch4Sm90ELb0ELb0ELb0ELb1ELb1ELb1ELb0ELb0ELb0ELb1ELb1ELb0EEENS1_21CollectiveEpilogueFwdINS6_IJSA_NS7_ILi512EEESA_EEES9_SC_SE_Li256ELb1ELb1ELb1ELb0EEENS1_36VarlenDynamicPersistentTileSchedulerILi64ELi64ELi256ELi128ELb1ELb1ELb1ELb0ELb1ELb1EEEEEEEEEvNT_6ParamsE:
	.zero		3584


//--------------------- .nv.constant0._ZN7cutlass13device_kernelIN5flash11enable_sm90INS1_16FlashAttnFwdSm90INS1_25CollectiveMainloopFwdSm90ILi2EN4cute5tupleIJNS5_1CILi1EEES8_S8_EEENS6_IJNS7_ILi64EEESA_SA_EEELi512ENS_10bfloat16_tEfNS_4arch4Sm90ELb0ELb0ELb0ELb1ELb1ELb0ELb1ELb0ELb0ELb1ELb1ELb0EEENS1_21CollectiveEpilogueFwdINS6_IJSA_NS7_ILi512EEESA_EEES9_SC_SE_Li256ELb1ELb1ELb1ELb0EEENS1_36VarlenDynamicPersistentTileSchedulerILi64ELi64ELi256ELi128ELb1ELb1ELb1ELb0ELb1ELb1EEEEEEEEEvNT_6ParamsE --------------------------
	.section	.nv.constant0._ZN7cutlass13device_kernelIN5flash11enable_sm90INS1_16FlashAttnFwdSm90INS1_25CollectiveMainloopFwdSm90ILi2EN4cute5tupleIJNS5_1CILi1EEES8_S8_EEENS6_IJNS7_ILi64EEESA_SA_EEELi512ENS_10bfloat16_tEfNS_4arch4Sm90ELb0ELb0ELb0ELb1ELb1ELb0ELb1ELb0ELb0ELb1ELb1ELb0EEENS1_21CollectiveEpilogueFwdINS6_IJSA_NS7_ILi512EEESA_EEES9_SC_SE_Li256ELb1ELb1ELb1ELb0EEENS1_36VarlenDynamicPersistentTileSchedulerILi64ELi64ELi256ELi128ELb1ELb1ELb1ELb0ELb1ELb1EEEEEEEEEvNT_6ParamsE,"a",@progbits
	.sectionflags	@""
	.align	4
.nv.constant0._ZN7cutlass13device_kernelIN5flash11enable_sm90INS1_16FlashAttnFwdSm90INS1_25CollectiveMainloopFwdSm90ILi2EN4cute5tupleIJNS5_1CILi1EEES8_S8_EEENS6_IJNS7_ILi64EEESA_SA_EEELi512ENS_10bfloat16_tEfNS_4arch4Sm90ELb0ELb0ELb0ELb1ELb1ELb0ELb1ELb0ELb0ELb1ELb1ELb0EEENS1_21CollectiveEpilogueFwdINS6_IJSA_NS7_ILi512EEESA_EEES9_SC_SE_Li256ELb1ELb1ELb1ELb0EEENS1_36VarlenDynamicPersistentTileSchedulerILi64ELi64ELi256ELi128ELb1ELb1ELb1ELb0ELb1ELb1EEEEEEEEEvNT_6ParamsE:
	.zero		3840


//--------------------- .nv.constant0._ZN7cutlass13device_kernelIN5flash11enable_sm90INS1_16FlashAttnFwdSm90INS1_25CollectiveMainloopFwdSm90ILi2EN4cute5tupleIJNS5_1CILi1EEES8_S8_EEENS6_IJNS7_ILi64EEESA_SA_EEELi512ENS_10bfloat16_tEfNS_4arch4Sm90ELb0ELb0ELb0ELb1ELb1ELb1ELb1ELb0ELb0ELb1ELb1ELb0EEENS1_21CollectiveEpilogueFwdINS6_IJSA_NS7_ILi512EEESA_EEES9_SC_SE_Li256ELb1ELb1ELb1ELb0EEENS1_36VarlenDynamicPersistentTileSchedulerILi64ELi64ELi256ELi128ELb1ELb1ELb1ELb0ELb1ELb1EEEEEEEEEvNT_6ParamsE --------------------------
	.section	.nv.constant0._ZN7cutlass13device_kernelIN5flash11enable_sm90INS1_16FlashAttnFwdSm90INS1_25CollectiveMainloopFwdSm90ILi2EN4cute5tupleIJNS5_1CILi1EEES8_S8_EEENS6_IJNS7_ILi64EEESA_SA_EEELi512ENS_10bfloat16_tEfNS_4arch4Sm90ELb0ELb0ELb0ELb1ELb1ELb1ELb1ELb0ELb0ELb1ELb1ELb0EEENS1_21CollectiveEpilogueFwdINS6_IJSA_NS7_ILi512EEESA_EEES9_SC_SE_Li256ELb1ELb1ELb1ELb0EEENS1_36VarlenDynamicPersistentTileSchedulerILi64ELi64ELi256ELi128ELb1ELb1ELb1ELb0ELb1ELb1EEEEEEEEEvNT_6ParamsE,"a",@progbits
	.sectionflags	@""
	.align	4
.nv.constant0._ZN7cutlass13device_kernelIN5flash11enable_sm90INS1_16FlashAttnFwdSm90INS1_25CollectiveMainloopFwdSm90ILi2EN4cute5tupleIJNS5_1CILi1EEES8_S8_EEENS6_IJNS7_ILi64EEESA_SA_EEELi512ENS_10bfloat16_tEfNS_4arch4Sm90ELb0ELb0ELb0ELb1ELb1ELb1ELb1ELb0ELb0ELb1ELb1ELb0EEENS1_21CollectiveEpilogueFwdINS6_IJSA_NS7_ILi512EEESA_EEES9_SC_SE_Li256ELb1ELb1ELb1ELb0EEENS1_36VarlenDynamicPersistentTileSchedulerILi64ELi64ELi256ELi128ELb1ELb1ELb1ELb0ELb1ELb1EEEEEEEEEvNT_6ParamsE:
	.zero		3840


//--------------------- .nv.constant0._ZN7cutlass13device_kernelIN5flash11enable_sm90INS1_16FlashAttnFwdSm90INS1_25CollectiveMainloopFwdSm90ILi2EN4cute5tupleIJNS5_1CILi1EEES8_S8_EEENS6_IJNS7_ILi64EEESA_SA_EEELi512ENS_10bfloat16_tEfNS_4arch4Sm90ELb0ELb1ELb0ELb0ELb1ELb0ELb0ELb0ELb0ELb1ELb1ELb0EEENS1_21CollectiveEpilogueFwdINS6_IJSA_NS7_ILi512EEESA_EEES9_SC_SE_Li256ELb0ELb1ELb1ELb0EEENS1_19SingleTileSchedulerILb0ELb1ELb1ELi64EEEEEEEEEvNT_6ParamsE --------------------------
	.section	.nv.constant0._ZN7cutlass13device_kernelIN5flash11enable_sm90INS1_16FlashAttnFwdSm90INS1_25CollectiveMainloopFwdSm90ILi2EN4cute5tupleIJNS5_1CILi1EEES8_S8_EEENS6_IJNS7_ILi64EEESA_SA_EEELi512ENS_10bfloat16_tEfNS_4arch4Sm90ELb0ELb1ELb0ELb0ELb1ELb0ELb0ELb0ELb0ELb1ELb1ELb0EEENS1_21CollectiveEpilogueFwdINS6_IJSA_NS7_ILi512EEESA_EEES9_SC_SE_Li256ELb0ELb1ELb1ELb0EEENS1_19SingleTileSchedulerILb0ELb1ELb1ELi64EEEEEEEEEvNT_6ParamsE,"a",@progbits
	.sectionflags	@""
	.align	4
.nv.constant0._ZN7cutlass13device_kernelIN5flash11enable_sm90INS1_16FlashAttnFwdSm90INS1_25CollectiveMainloopFwdSm90ILi2EN4cute5tupleIJNS5_1CILi1EEES8_S8_EEENS6_IJNS7_ILi64EEESA_SA_EEELi512ENS_10bfloat16_tEfNS_4arch4Sm90ELb0ELb1ELb0ELb0ELb1ELb0ELb0ELb0ELb0ELb1ELb1ELb0EEENS1_21CollectiveEpilogueFwdINS6_IJSA_NS7_ILi512EEESA_EEES9_SC_SE_Li256ELb0ELb1ELb1ELb0EEENS1_19SingleTileSchedulerILb0ELb1ELb1ELi64EEEEEEEEEvNT_6ParamsE:
	.zero		3456


//--------------------- .nv.constant0._ZN7cutlass13device_kernelIN5flash11enable_sm90INS1_16FlashAttnFwdSm90INS1_25CollectiveMainloopFwdSm90ILi2EN4cute5tupleIJNS5_1CILi1EEES8_S8_EEENS6_IJNS7_ILi64EEESA_SA_EEELi512ENS_10bfloat16_tEfNS_4arch4Sm90ELb0ELb1ELb0ELb0ELb1ELb0ELb1ELb0ELb0ELb1ELb1ELb0EEENS1_21CollectiveEpilogueFwdINS6_IJSA_NS7_ILi512EEESA_EEES9_SC_SE_Li256ELb0ELb1ELb1ELb0EEENS1_19SingleTileSchedulerILb0ELb1ELb1ELi64EEEEEEEEEvNT_6ParamsE --------------------------
	.section	.nv.constant0._ZN7cutlass13device_kernelIN5flash11enable_sm90INS1_16FlashAttnFwdSm90INS1_25CollectiveMainloopFwdSm90ILi2EN4cute5tupleIJNS5_1CILi1EEES8_S8_EEENS6_IJNS7_ILi64EEESA_SA_EEELi512ENS_10bfloat16_tEfNS_4arch4Sm90ELb0ELb1ELb0ELb0ELb1ELb0ELb1ELb0ELb0ELb1ELb1ELb0EEENS1_21CollectiveEpilogueFwdINS6_IJSA_NS7_ILi512EEESA_EEES9_SC_SE_Li256ELb0ELb1ELb1ELb0EEENS1_19SingleTileSchedulerILb0ELb1ELb1ELi64EEEEEEEEEvNT_6ParamsE,"a",@progbits
	.sectionflags	@""
	.align	4
.nv.constant0._ZN7cutlass13device_kernelIN5flash11enable_sm90INS1_16FlashAttnFwdSm90INS1_25CollectiveMainloopFwdSm90ILi2EN4cute5tupleIJNS5_1CILi1EEES8_S8_EEENS6_IJNS7_ILi64EEESA_SA_EEELi512ENS_10bfloat16_tEfNS_4arch4Sm90ELb0ELb1ELb0ELb0ELb1ELb0ELb1ELb0ELb0ELb1ELb1ELb0EEENS1_21CollectiveEpilogueFwdINS6_IJSA_NS7_ILi512EEESA_EEES9_SC_SE_Li256ELb0ELb1ELb1ELb0EEENS1_19SingleTileSchedulerILb0ELb1ELb1ELi64EEEEEEEEEvNT_6ParamsE:
	.zero		3712


//--------------------- .nv.constant0._ZN7cutlass13device_kernelIN5flash11enable_sm90INS1_16FlashAttnFwdSm90INS1_25CollectiveMainloopFwdSm90ILi2EN4cute5tupleIJNS5_1CILi1EEES8_S8_EEENS6_IJNS7_ILi64EEESA_SA_EEELi512ENS_10bfloat16_tEfNS_4arch4Sm90ELb0ELb1ELb0ELb1ELb1ELb0ELb0ELb0ELb0ELb1ELb1ELb0EEENS1_21CollectiveEpilogueFwdINS6_IJSA_NS7_ILi512EEESA_EEES9_SC_SE_Li256ELb1ELb1ELb1ELb0EEENS1_36VarlenDynamicPersistentTileSchedulerILi64ELi64ELi256ELi128ELb1ELb1ELb1ELb1ELb0ELb1EEEEEEEEEvNT_6ParamsE --------------------------
	.section	.nv.constant0._ZN7cutlass13device_kernelIN5flash11enable_sm90INS1_16FlashAttnFwdSm90INS1_25CollectiveMainloopFwdSm90ILi2EN4cute5tupleIJNS5_1CILi1EEES8_S8_EEENS6_IJNS7_ILi64EEESA_SA_EEELi512ENS_10bfloat16_tEfNS_4arch4Sm90ELb0ELb1ELb0ELb1ELb1ELb0ELb0ELb0ELb0ELb1ELb1ELb0EEENS1_21CollectiveEpilogueFwdINS6_IJSA_NS7_ILi512EEESA_EEES9_SC_SE_Li256ELb1ELb1ELb1ELb0EEENS1_36VarlenDynamicPersistentTileSchedulerILi64ELi64ELi256ELi128ELb1ELb1ELb1ELb1ELb0ELb1EEEEEEEEEvNT_6ParamsE,"a",@progbits
	.sectionflags	@""
	.align	4
.nv.constant0._ZN7cutlass13device_kernelIN5flash11enable_sm90INS1_16FlashAttnFwdSm90INS1_25CollectiveMainloopFwdSm90ILi2EN4cute5tupleIJNS5_1CILi1EEES8_S8_EEENS6_IJNS7_ILi64EEESA_SA_EEELi512ENS_10bfloat16_tEfNS_4arch4Sm90ELb0ELb1ELb0ELb1ELb1ELb0ELb0ELb0ELb0ELb1ELb1ELb0EEENS1_21CollectiveEpilogueFwdINS6_IJSA_NS7_ILi512EEESA_EEES9_SC_SE_Li256ELb1ELb1ELb1ELb0EEENS1_36VarlenDynamicPersistentTileSchedulerILi64ELi64ELi256ELi128ELb1ELb1ELb1ELb1ELb0ELb1EEEEEEEEEvNT_6ParamsE:
	.zero		3584


//--------------------- .nv.constant0._ZN7cutlass13device_kernelIN5flash11enable_sm90INS1_16FlashAttnFwdSm90INS1_25CollectiveMainloopFwdSm90ILi2EN4cute5tupleIJNS5_1CILi1EEES8_S8_EEENS6_IJNS7_ILi64EEESA_SA_EEELi512ENS_10bfloat16_tEfNS_4arch4Sm90ELb0ELb1ELb0ELb1ELb1ELb1ELb0ELb0ELb0ELb1ELb1ELb0EEENS1_21CollectiveEpilogueFwdINS6_IJSA_NS7_ILi512EEESA_EEES9_SC_SE_Li256ELb1ELb1ELb1ELb0EEENS1_36VarlenDynamicPersistentTileSchedulerILi64ELi64ELi256ELi128ELb1ELb1ELb1ELb1ELb0ELb1EEEEEEEEEvNT_6ParamsE --------------------------
	.section	.nv.constant0._ZN7cutlass13device_kernelIN5flash11enable_sm90INS1_16FlashAttnFwdSm90INS1_25CollectiveMainloopFwdSm90ILi2EN4cute5tupleIJNS5_1CILi1EEES8_S8_EEENS6_IJNS7_ILi64EEESA_SA_EEELi512ENS_10bfloat16_tEfNS_4arch4Sm90ELb0ELb1ELb0ELb1ELb1ELb1ELb0ELb0ELb0ELb1ELb1ELb0EEENS1_21CollectiveEpilogueFwdINS6_IJSA_NS7_ILi512EEESA_EEES9_SC_SE_Li256ELb1ELb1ELb1ELb0EEENS1_36VarlenDynamicPersistentTileSchedulerILi64ELi64ELi256ELi128ELb1ELb1ELb1ELb1ELb0ELb1EEEEEEEEEvNT_6ParamsE,"a",@progbits
	.sectionflags	@""
	.align	4
.nv.constant0._ZN7cutlass13device_kernelIN5flash11enable_sm90INS1_16FlashAttnFwdSm90INS1_25CollectiveMainloopFwdSm90ILi2EN4cute5tupleIJNS5_1CILi1EEES8_S8_EEENS6_IJNS7_ILi64EEESA_SA_EEELi512ENS_10bfloat16_tEfNS_4arch4Sm90ELb0ELb1ELb0ELb1ELb1ELb1ELb0ELb0ELb0ELb1ELb1ELb0EEENS1_21CollectiveEpilogueFwdINS6_IJSA_NS7_ILi512EEESA_EEES9_SC_SE_Li256ELb1ELb1ELb1ELb0EEENS1_36VarlenDynamicPersistentTileSchedulerILi64ELi64ELi256ELi128ELb1ELb1ELb1ELb1ELb0ELb1EEEEEEEEEvNT_6ParamsE:
	.zero		3584


//--------------------- .nv.constant0._ZN7cutlass13device_kernelIN5flash11enable_sm90INS1_16FlashAttnFwdSm90INS1_25CollectiveMainloopFwdSm90ILi2EN4cute5tupleIJNS5_1CILi1EEES8_S8_EEENS6_IJNS7_ILi64EEESA_SA_EEELi512ENS_10bfloat16_tEfNS_4arch4Sm90ELb0ELb1ELb0ELb1ELb1ELb0ELb1ELb0ELb0ELb1ELb1ELb0EEENS1_21CollectiveEpilogueFwdINS6_IJSA_NS7_ILi512EEESA_EEES9_SC_SE_Li256ELb1ELb1ELb1ELb0EEENS1_36VarlenDynamicPersistentTileSchedulerILi64ELi64ELi256ELi128ELb1ELb1ELb1ELb1ELb0ELb1EEEEEEEEEvNT_6ParamsE --------------------------
	.section	.nv.constant0._ZN7cutlass13device_kernelIN5flash11enable_sm90INS1_16FlashAttnFwdSm90INS1_25CollectiveMainloopFwdSm90ILi2EN4cute5tupleIJNS5_1CILi1EEES8_S8_EEENS6_IJNS7_ILi64EEESA_SA_EEELi512ENS_10bfloat16_tEfNS_4arch4Sm90ELb0ELb1ELb0ELb1ELb1ELb0ELb1ELb0ELb0ELb1ELb1ELb0EEENS1_21CollectiveEpilogueFwdINS6_IJSA_NS7_ILi512EEESA_EEES9_SC_SE_Li256ELb1ELb1ELb1ELb0EEENS1_36VarlenDynamicPersistentTileSchedulerILi64ELi64ELi256ELi128ELb1ELb1ELb1ELb1ELb0ELb1EEEEEEEEEvNT_6ParamsE,"a",@progbits
	.sectionflags	@""
	.align	4
.nv.constant0._ZN7cutlass13device_kernelIN5flash11enable_sm90INS1_16FlashAttnFwdSm90INS1_25CollectiveMainloopFwdSm90ILi2EN4cute5tupleIJNS5_1CILi1EEES8_S8_EEENS6_IJNS7_ILi64EEESA_SA_EEELi512ENS_10bfloat16_tEfNS_4arch4Sm90ELb0ELb1ELb0ELb1ELb1ELb0ELb1ELb0ELb0ELb1ELb1ELb0EEENS1_21CollectiveEpilogueFwdINS6_IJSA_NS7_ILi512EEESA_EEES9_SC_SE_Li256ELb1ELb1ELb1ELb0EEENS1_36VarlenDynamicPersistentTileSchedulerILi64ELi64ELi256ELi128ELb1ELb1ELb1ELb1ELb0ELb1EEEEEEEEEvNT_6ParamsE:
	.zero		3840


//--------------------- .nv.constant0._ZN7cutlass13device_kernelIN5flash11enable_sm90INS1_16FlashAttnFwdSm90INS1_25CollectiveMainloopFwdSm90ILi2EN4cute5tupleIJNS5_1CILi1EEES8_S8_EEENS6_IJNS7_ILi64EEESA_SA_EEELi512ENS_10bfloat16_tEfNS_4arch4Sm90ELb0ELb1ELb0ELb1ELb1ELb1ELb1ELb0ELb0ELb1ELb1ELb0EEENS1_21CollectiveEpilogueFwdINS6_IJSA_NS7_ILi512EEESA_EEES9_SC_SE_Li256ELb1ELb1ELb1ELb0EEENS1_36VarlenDynamicPersistentTileSchedulerILi64ELi64ELi256ELi128ELb1ELb1ELb1ELb1ELb0ELb1EEEEEEEEEvNT_6ParamsE --------------------------
	.section	.nv.constant0._ZN7cutlass13device_kernelIN5flash11enable_sm90INS1_16FlashAttnFwdSm90INS1_25CollectiveMainloopFwdSm90ILi2EN4cute5tupleIJNS5_1CILi1EEES8_S8_EEENS6_IJNS7_ILi64EEESA_SA_EEELi512ENS_10bfloat16_tEfNS_4arch4Sm90ELb0ELb1ELb0ELb1ELb1ELb1ELb1ELb0ELb0ELb1ELb1ELb0EEENS1_21CollectiveEpilogueFwdINS6_IJSA_NS7_ILi512EEESA_EEES9_SC_SE_Li256ELb1ELb1ELb1ELb0EEENS1_36VarlenDynamicPersistentTileSchedulerILi64ELi64ELi256ELi128ELb1ELb1ELb1ELb1ELb0ELb1EEEEEEEEEvNT_6ParamsE,"a",@progbits
	.sectionflags	@""
	.align	4
.nv.constant0._ZN7cutlass13device_kernelIN5flash11enable_sm90INS1_16FlashAttnFwdSm90INS1_25CollectiveMainloopFwdSm90ILi2EN4cute5tupleIJNS5_1CILi1EEES8_S8_EEENS6_IJNS7_ILi64EEESA_SA_EEELi512ENS_10bfloat16_tEfNS_4arch4Sm90ELb0ELb1ELb0ELb1ELb1ELb1ELb1ELb0ELb0ELb1ELb1ELb0EEENS1_21CollectiveEpilogueFwdINS6_IJSA_NS7_ILi512EEESA_EEES9_SC_SE_Li256ELb1ELb1ELb1ELb0EEENS1_36VarlenDynamicPersistentTileSchedulerILi64ELi64ELi256ELi128ELb1ELb1ELb1ELb1ELb0ELb1EEEEEEEEEvNT_6ParamsE:
	.zero		3840


//--------------------- .nv.constant0._ZN7cutlass13device_kernelIN5flash11enable_sm90INS1_16FlashAttnFwdSm90INS1_25CollectiveMainloopFwdSm90ILi2EN4cute5tupleIJNS5_1CILi1EEES8_S8_EEENS6_IJNS7_ILi64EEESA_SA_EEELi512ENS_10bfloat16_tEfNS_4arch4Sm90ELb1ELb0ELb0ELb0ELb1ELb0ELb0ELb0ELb0ELb1ELb1ELb0EEENS1_21CollectiveEpilogueFwdINS6_IJSA_NS7_ILi512EEESA_EEES9_SC_SE_Li256ELb0ELb1ELb1ELb0EEENS1_19SingleTileSchedulerILb0ELb1ELb1ELi64EEEEEEEEEvNT_6ParamsE --------------------------
	.section	.nv.constant0._ZN7cutlass13device_kernelIN5flash11enable_sm90INS1_16FlashAttnFwdSm90INS1_25CollectiveMainloopFwdSm90ILi2EN4cute5tupleIJNS5_1CILi1EEES8_S8_EEENS6_IJNS7_ILi64EEESA_SA_EEELi512ENS_10bfloat16_tEfNS_4arch4Sm90ELb1ELb0ELb0ELb0ELb1ELb0ELb0ELb0ELb0ELb1ELb1ELb0EEENS1_21CollectiveEpilogueFwdINS6_IJSA_NS7_ILi512EEESA_EEES9_SC_SE_Li256ELb0ELb1ELb1ELb0EEENS1_19SingleTileSchedulerILb0ELb1ELb1ELi64EEEEEEEEEvNT_6ParamsE,"a",@progbits
	.sectionflags	@""
	.align	4
.nv.constant0._ZN7cutlass13device_kernelIN5flash11enable_sm90INS1_16FlashAttnFwdSm90INS1_25CollectiveMainloopFwdSm90ILi2EN4cute5tupleIJNS5_1CILi1EEES8_S8_EEENS6_IJNS7_ILi64EEESA_SA_EEELi512ENS_10bfloat16_tEfNS_4arch4Sm90ELb1ELb0ELb0ELb0ELb1ELb0ELb0ELb0ELb0ELb1ELb1ELb0EEENS1_21CollectiveEpilogueFwdINS6_IJSA_NS7_ILi512EEESA_EEES9_SC_SE_Li256ELb0ELb1ELb1ELb0EEENS1_19SingleTileSchedulerILb0ELb1ELb1ELi64EEEEEEEEEvNT_6ParamsE:
	.zero		3456


//--------------------- .nv.constant0._ZN7cutlass13device_kernelIN5flash11enable_sm90INS1_16FlashAttnFwdSm90INS1_25CollectiveMainloopFwdSm90ILi2EN4cute5tupleIJNS5_1CILi1EEES8_S8_EEENS6_IJNS7_ILi64EEESA_SA_EEELi512ENS_10bfloat16_tEfNS_4arch4Sm90ELb1ELb0ELb0ELb0ELb1ELb0ELb1ELb0ELb0ELb1ELb1ELb0EEENS1_21CollectiveEpilogueFwdINS6_IJSA_NS7_ILi512EEESA_EEES9_SC_SE_Li256ELb0ELb1ELb1ELb0EEENS1_19SingleTileSchedulerILb0ELb1ELb1ELi64EEEEEEEEEvNT_6ParamsE --------------------------
	.section	.nv.constant0._ZN7cutlass13device_kernelIN5flash11enable_sm90INS1_16FlashAttnFwdSm90INS1_25CollectiveMainloopFwdSm90ILi2EN4cute5tupleIJNS5_1CILi1EEES8_S8_EEENS6_IJNS7_ILi64EEESA_SA_EEELi512ENS_10bfloat16_tEfNS_4arch4Sm90ELb1ELb0ELb0ELb0ELb1ELb0ELb1ELb0ELb0ELb1ELb1ELb0EEENS1_21CollectiveEpilogueFwdINS6_IJSA_NS7_ILi512EEESA_EEES9_SC_SE_Li256ELb0ELb1ELb1ELb0EEENS1_19SingleTileSchedulerILb0ELb1ELb1ELi64EEEEEEEEEvNT_6ParamsE,"a",@progbits
	.sectionflags	@""
	.align	4
.nv.constant0._ZN7cutlass13device_kernelIN5flash11enable_sm90INS1_16FlashAttnFwdSm90INS1_25CollectiveMainloopFwdSm90ILi2EN4cute5tupleIJNS5_1CILi1EEES8_S8_EEENS6_IJNS7_ILi64EEESA_SA_EEELi512ENS_10bfloat16_tEfNS_4arch4Sm90ELb1ELb0ELb0ELb0ELb1ELb0ELb1ELb0ELb0ELb1ELb1ELb0EEENS1_21CollectiveEpilogueFwdINS6_IJSA_NS7_ILi512EEESA_EEES9_SC_SE_Li256ELb0ELb1ELb1ELb0EEENS1_19SingleTileSchedulerILb0ELb1ELb1ELi64EEEEEEEEEvNT_6ParamsE:
	.zero		3712


//--------------------- .nv.constant0._ZN7cutlass13device_kernelIN5flash11enable_sm90INS1_16FlashAttnFwdSm90INS1_25CollectiveMainloopFwdSm90ILi2EN4cute5tupleIJNS5_1CILi1EEES8_S8_EEENS6_IJNS7_ILi64EEESA_SA_EEELi512ENS_10bfloat16_tEfNS_4arch4Sm90ELb1ELb0ELb0ELb1ELb1ELb0ELb0ELb0ELb0ELb1ELb1ELb0EEENS1_21CollectiveEpilogueFwdINS6_IJSA_NS7_ILi512EEESA_EEES9_SC_SE_Li256ELb1ELb1ELb1ELb0EEENS1_36VarlenDynamicPersistentTileSchedulerILi64ELi64ELi256ELi128ELb1ELb1ELb1ELb1ELb1ELb1EEEEEEEEEvNT_6ParamsE --------------------------
	.section	.nv.constant0._ZN7cutlass13device_kernelIN5flash11enable_sm90INS1_16FlashAttnFwdSm90INS1_25CollectiveMainloopFwdSm90ILi2EN4cute5tupleIJNS5_1CILi1EEES8_S8_EEENS6_IJNS7_ILi64EEESA_SA_EEELi512ENS_10bfloat16_tEfNS_4arch4Sm90ELb1ELb0ELb0ELb1ELb1ELb0ELb0ELb0ELb0ELb1ELb1ELb0EEENS1_21CollectiveEpilogueFwdINS6_IJSA_NS7_ILi512EEESA_EEES9_SC_SE_Li256ELb1ELb1ELb1ELb0EEENS1_36VarlenDynamicPersistentTileSchedulerILi64ELi64ELi256ELi128ELb1ELb1ELb1ELb1ELb1ELb1EEEEEEEEEvNT_6ParamsE,"a",@progbits
	.sectionflags	@""
	.align	4
.nv.constant0._ZN7cutlass13device_kernelIN5flash11enable_sm90INS1_16FlashAttnFwdSm90INS1_25CollectiveMainloopFwdSm90ILi2EN4cute5tupleIJNS5_1CILi1EEES8_S8_EEENS6_IJNS7_ILi64EEESA_SA_EEELi512ENS_10bfloat16_tEfNS_4arch4Sm90ELb1ELb0ELb0ELb1ELb1ELb0ELb0ELb0ELb0ELb1ELb1ELb0EEENS1_21CollectiveEpilogueFwdINS6_IJSA_NS7_ILi512EEESA_EEES9_SC_SE_Li256ELb1ELb1ELb1ELb0EEENS1_36VarlenDynamicPersistentTileSchedulerILi64ELi64ELi256ELi128ELb1ELb1ELb1ELb1ELb1ELb1EEEEEEEEEvNT_6ParamsE:
	.zero		3584


//--------------------- .nv.constant0._ZN7cutlass13device_kernelIN5flash11enable_sm90INS1_16FlashAttnFwdSm90INS1_25CollectiveMainloopFwdSm90ILi2EN4cute5tupleIJNS5_1CILi1EEES8_S8_EEENS6_IJNS7_ILi64EEESA_SA_EEELi512ENS_10bfloat16_tEfNS_4arch4Sm90ELb1ELb0ELb0ELb1ELb1ELb1ELb0ELb0ELb0ELb1ELb1ELb0EEENS1_21CollectiveEpilogueFwdINS6_IJSA_NS7_ILi512EEESA_EEES9_SC_SE_Li256ELb1ELb1ELb1ELb0EEENS1_36VarlenDynamicPersistentTileSchedulerILi64ELi64ELi256ELi128ELb1ELb1ELb1ELb1ELb1ELb1EEEEEEEEEvNT_6ParamsE --------------------------
	.section	.nv.constant0._ZN7cutlass13device_kernelIN5flash11enable_sm90INS1_16FlashAttnFwdSm90INS1_25CollectiveMainloopFwdSm90ILi2EN4cute5tupleIJNS5_1CILi1EEES8_S8_EEENS6_IJNS7_ILi64EEESA_SA_EEELi512ENS_10bfloat16_tEfNS_4arch4Sm90ELb1ELb0ELb0ELb1ELb1ELb1ELb0ELb0ELb0ELb1ELb1ELb0EEENS1_21CollectiveEpilogueFwdINS6_IJSA_NS7_ILi512EEESA_EEES9_SC_SE_Li256ELb1ELb1ELb1ELb0EEENS1_36VarlenDynamicPersistentTileSchedulerILi64ELi64ELi256ELi128ELb1ELb1ELb1ELb1ELb1ELb1EEEEEEEEEvNT_6ParamsE,"a",@progbits
	.sectionflags	@""
	.align	4
.nv.constant0._ZN7cutlass13device_kernelIN5flash11enable_sm90INS1_16FlashAttnFwdSm90INS1_25CollectiveMainloopFwdSm90ILi2EN4cute5tupleIJNS5_1CILi1EEES8_S8_EEENS6_IJNS7_ILi64EEESA_SA_EEELi512ENS_10bfloat16_tEfNS_4arch4Sm90ELb1ELb0ELb0ELb1ELb1ELb1ELb0ELb0ELb0ELb1ELb1ELb0EEENS1_21CollectiveEpilogueFwdINS6_IJSA_NS7_ILi512EEESA_EEES9_SC_SE_Li256ELb1ELb1ELb1ELb0EEENS1_36VarlenDynamicPersistentTileSchedulerILi64ELi64ELi256ELi128ELb1ELb1ELb1ELb1ELb1ELb1EEEEEEEEEvNT_6ParamsE:
	.zero		3584


//--------------------- .nv.constant0._ZN7cutlass13device_kernelIN5flash11enable_sm90INS1_16FlashAttnFwdSm90INS1_25CollectiveMainloopFwdSm90ILi2EN4cute5tupleIJNS5_1CILi1EEES8_S8_EEENS6_IJNS7_ILi64EEESA_SA_EEELi512ENS_10bfloat16_tEfNS_4arch4Sm90ELb1ELb0ELb0ELb1ELb1ELb0ELb1ELb0ELb0ELb1ELb1ELb0EEENS1_21CollectiveEpilogueFwdINS6_IJSA_NS7_ILi512EEESA_EEES9_SC_SE_Li256ELb1ELb1ELb1ELb0EEENS1_36VarlenDynamicPersistentTileSchedulerILi64ELi64ELi256ELi128ELb1ELb1ELb1ELb1ELb1ELb1EEEEEEEEEvNT_6ParamsE --------------------------
	.section	.nv.constant0._ZN7cutlass13device_kernelIN5flash11enable_sm90INS1_16FlashAttnFwdSm90INS1_25CollectiveMainloopFwdSm90ILi2EN4cute5tupleIJNS5_1CILi1EEES8_S8_EEENS6_IJNS7_ILi64EEESA_SA_EEELi512ENS_10bfloat16_tEfNS_4arch4Sm90ELb1ELb0ELb0ELb1ELb1ELb0ELb1ELb0ELb0ELb1ELb1ELb0EEENS1_21CollectiveEpilogueFwdINS6_IJSA_NS7_ILi512EEESA_EEES9_SC_SE_Li256ELb1ELb1ELb1ELb0EEENS1_36VarlenDynamicPersistentTileSchedulerILi64ELi64ELi256ELi128ELb1ELb1ELb1ELb1ELb1ELb1EEEEEEEEEvNT_6ParamsE,"a",@progbits
	.sectionflags	@""
	.align	4
.nv.constant0._ZN7cutlass13device_kernelIN5flash11enable_sm90INS1_16FlashAttnFwdSm90INS1_25CollectiveMainloopFwdSm90ILi2EN4cute5tupleIJNS5_1CILi1EEES8_S8_EEENS6_IJNS7_ILi64EEESA_SA_EEELi512ENS_10bfloat16_tEfNS_4arch4Sm90ELb1ELb0ELb0ELb1ELb1ELb0ELb1ELb0ELb0ELb1ELb1ELb0EEENS1_21CollectiveEpilogueFwdINS6_IJSA_NS7_ILi512EEESA_EEES9_SC_SE_Li256ELb1ELb1ELb1ELb0EEENS1_36VarlenDynamicPersistentTileSchedulerILi64ELi64ELi256ELi128ELb1ELb1ELb1ELb1ELb1ELb1EEEEEEEEEvNT_6ParamsE:
	.zero		3840


//--------------------- .nv.constant0._ZN7cutlass13device_kernelIN5flash11enable_sm90INS1_16FlashAttnFwdSm90INS1_25CollectiveMainloopFwdSm90ILi2EN4cute5tupleIJNS5_1CILi1EEES8_S8_EEENS6_IJNS7_ILi64EEESA_SA_EEELi512ENS_10bfloat16_tEfNS_4arch4Sm90ELb1ELb0ELb0ELb1ELb1ELb1ELb1ELb0ELb0ELb1ELb1ELb0EEENS1_21CollectiveEpilogueFwdINS6_IJSA_NS7_ILi512EEESA_EEES9_SC_SE_Li256ELb1ELb1ELb1ELb0EEENS1_36VarlenDynamicPersistentTileSchedulerILi64ELi64ELi256ELi128ELb1ELb1ELb1ELb1ELb1ELb1EEEEEEEEEvNT_6ParamsE --------------------------
	.section	.nv.constant0._ZN7cutlass13device_kernelIN5flash11enable_sm90INS1_16FlashAttnFwdSm90INS1_25CollectiveMainloopFwdSm90ILi2EN4cute5tupleIJNS5_1CILi1EEES8_S8_EEENS6_IJNS7_ILi64EEESA_SA_EEELi512ENS_10bfloat16_tEfNS_4arch4Sm90ELb1ELb0ELb0ELb1ELb1ELb1ELb1ELb0ELb0ELb1ELb1ELb0EEENS1_21CollectiveEpilogueFwdINS6_IJSA_NS7_ILi512EEESA_EEES9_SC_SE_Li256ELb1ELb1ELb1ELb0EEENS1_36VarlenDynamicPersistentTileSchedulerILi64ELi64ELi256ELi128ELb1ELb1ELb1ELb1ELb1ELb1EEEEEEEEEvNT_6ParamsE,"a",@progbits
	.sectionflags	@""
	.align	4
.nv.constant0._ZN7cutlass13device_kernelIN5flash11enable_sm90INS1_16FlashAttnFwdSm90INS1_25CollectiveMainloopFwdSm90ILi2EN4cute5tupleIJNS5_1CILi1EEES8_S8_EEENS6_IJNS7_ILi64EEESA_SA_EEELi512ENS_10bfloat16_tEfNS_4arch4Sm90ELb1ELb0ELb0ELb1ELb1ELb1ELb1ELb0ELb0ELb1ELb1ELb0EEENS1_21CollectiveEpilogueFwdINS6_IJSA_NS7_ILi512EEESA_EEES9_SC_SE_Li256ELb1ELb1ELb1ELb0EEENS1_36VarlenDynamicPersistentTileSchedulerILi64ELi64ELi256ELi128ELb1ELb1ELb1ELb1ELb1ELb1EEEEEEEEEvNT_6ParamsE:
	.zero		3840


//--------------------- SYMBOLS --------------------------

	.type		.nv.reservedSmem.offset0,@object
	.size		.nv.reservedSmem.offset0,0x4
